	.headerflags	@"EF_CUDA_TEXMODE_UNIFIED EF_CUDA_64BIT_ADDRESS EF_CUDA_SM86 EF_CUDA_VIRTUAL_SM(EF_CUDA_SM86)"
	.elftype	@"ET_EXEC"


//--------------------- .nv.info                  --------------------------
	.section	.nv.info,"",@"SHT_CUDA_INFO"
	.align	4


	//----- nvinfo : EIATTR_REGCOUNT
	.align		4
        /*0000*/ 	.byte	0x04, 0x2f
        /*0002*/ 	.short	(.L_1 - .L_0)
	.align		4
.L_0:
        /*0004*/ 	.word	index@(fused_layer_norm_cast1_n_1_to_256__kernel)
        /*0008*/ 	.word	0x00000028


	//----- nvinfo : EIATTR_MAX_STACK_SIZE
	.align		4
.L_1:
        /*000c*/ 	.byte	0x04, 0x23
        /*000e*/ 	.short	(.L_3 - .L_2)
	.align		4
.L_2:
        /*0010*/ 	.word	index@($fused_layer_norm_cast1_n_1_to_256__kernel$__cuda_sm20_sqrt_rn_f32_slowpath)
        /*0014*/ 	.word	0x00000000


	//----- nvinfo : EIATTR_MIN_STACK_SIZE
	.align		4
.L_3:
        /*0018*/ 	.byte	0x04, 0x12
        /*001a*/ 	.short	(.L_5 - .L_4)
	.align		4
.L_4:
        /*001c*/ 	.word	index@($fused_layer_norm_cast1_n_1_to_256__kernel$__cuda_sm20_sqrt_rn_f32_slowpath)
        /*0020*/ 	.word	0x00000000


	//----- nvinfo : EIATTR_FRAME_SIZE
	.align		4
.L_5:
        /*0024*/ 	.byte	0x04, 0x11
        /*0026*/ 	.short	(.L_7 - .L_6)
	.align		4
.L_6:
        /*0028*/ 	.word	index@($fused_layer_norm_cast1_n_1_to_256__kernel$__cuda_sm20_sqrt_rn_f32_slowpath)
        /*002c*/ 	.word	0x00000000


	//----- nvinfo : EIATTR_MAX_STACK_SIZE
	.align		4
.L_7:
        /*0030*/ 	.byte	0x04, 0x23
        /*0032*/ 	.short	(.L_9 - .L_8)
	.align		4
.L_8:
        /*0034*/ 	.word	index@($fused_layer_norm_cast1_n_1_to_256__kernel$__cuda_sm20_rcp_rn_f32_slowpath)
        /*0038*/ 	.word	0x00000000


	//----- nvinfo : EIATTR_MIN_STACK_SIZE
	.align		4
.L_9:
        /*003c*/ 	.byte	0x04, 0x12
        /*003e*/ 	.short	(.L_11 - .L_10)
	.align		4
.L_10:
        /*0040*/ 	.word	index@($fused_layer_norm_cast1_n_1_to_256__kernel$__cuda_sm20_rcp_rn_f32_slowpath)
        /*0044*/ 	.word	0x00000000


	//----- nvinfo : EIATTR_FRAME_SIZE
	.align		4
.L_11:
        /*0048*/ 	.byte	0x04, 0x11
        /*004a*/ 	.short	(.L_13 - .L_12)
	.align		4
.L_12:
        /*004c*/ 	.word	index@($fused_layer_norm_cast1_n_1_to_256__kernel$__cuda_sm20_rcp_rn_f32_slowpath)
        /*0050*/ 	.word	0x00000000


	//----- nvinfo : EIATTR_MAX_STACK_SIZE
	.align		4
.L_13:
        /*0054*/ 	.byte	0x04, 0x23
        /*0056*/ 	.short	(.L_15 - .L_14)
	.align		4
.L_14:
        /*0058*/ 	.word	index@(fused_layer_norm_cast1_n_1_to_256__kernel)
        /*005c*/ 	.word	0x00000000


	//----- nvinfo : EIATTR_MIN_STACK_SIZE
	.align		4
.L_15:
        /*0060*/ 	.byte	0x04, 0x12
        /*0062*/ 	.short	(.L_17 - .L_16)
	.align		4
.L_16:
        /*0064*/ 	.word	index@(fused_layer_norm_cast1_n_1_to_256__kernel)
        /*0068*/ 	.word	0x00000000


	//----- nvinfo : EIATTR_FRAME_SIZE
	.align		4
.L_17:
        /*006c*/ 	.byte	0x04, 0x11
        /*006e*/ 	.short	(.L_19 - .L_18)
	.align		4
.L_18:
        /*0070*/ 	.word	index@(fused_layer_norm_cast1_n_1_to_256__kernel)
        /*0074*/ 	.word	0x00000000


	//----- nvinfo : EIATTR_REGCOUNT
	.align		4
.L_19:
        /*0078*/ 	.byte	0x04, 0x2f
        /*007a*/ 	.short	(.L_21 - .L_20)
	.align		4
.L_20:
        /*007c*/ 	.word	index@(fused_layer_norm_cast1_n_257_to_384__kernel)
        /*0080*/ 	.word	0x00000028


	//----- nvinfo : EIATTR_MAX_STACK_SIZE
	.align		4
.L_21:
        /*0084*/ 	.byte	0x04, 0x23
        /*0086*/ 	.short	(.L_23 - .L_22)
	.align		4
.L_22:
        /*0088*/ 	.word	index@($fused_layer_norm_cast1_n_257_to_384__kernel$__cuda_sm20_sqrt_rn_f32_slowpath)
        /*008c*/ 	.word	0x00000000


	//----- nvinfo : EIATTR_MIN_STACK_SIZE
	.align		4
.L_23:
        /*0090*/ 	.byte	0x04, 0x12
        /*0092*/ 	.short	(.L_25 - .L_24)
	.align		4
.L_24:
        /*0094*/ 	.word	index@($fused_layer_norm_cast1_n_257_to_384__kernel$__cuda_sm20_sqrt_rn_f32_slowpath)
        /*0098*/ 	.word	0x00000000


	//----- nvinfo : EIATTR_FRAME_SIZE
	.align		4
.L_25:
        /*009c*/ 	.byte	0x04, 0x11
        /*009e*/ 	.short	(.L_27 - .L_26)
	.align		4
.L_26:
        /*00a0*/ 	.word	index@($fused_layer_norm_cast1_n_257_to_384__kernel$__cuda_sm20_sqrt_rn_f32_slowpath)
        /*00a4*/ 	.word	0x00000000


	//----- nvinfo : EIATTR_MAX_STACK_SIZE
	.align		4
.L_27:
        /*00a8*/ 	.byte	0x04, 0x23
        /*00aa*/ 	.short	(.L_29 - .L_28)
	.align		4
.L_28:
        /*00ac*/ 	.word	index@($fused_layer_norm_cast1_n_257_to_384__kernel$__cuda_sm20_rcp_rn_f32_slowpath)
        /*00b0*/ 	.word	0x00000000


	//----- nvinfo : EIATTR_MIN_STACK_SIZE
	.align		4
.L_29:
        /*00b4*/ 	.byte	0x04, 0x12
        /*00b6*/ 	.short	(.L_31 - .L_30)
	.align		4
.L_30:
        /*00b8*/ 	.word	index@($fused_layer_norm_cast1_n_257_to_384__kernel$__cuda_sm20_rcp_rn_f32_slowpath)
        /*00bc*/ 	.word	0x00000000


	//----- nvinfo : EIATTR_FRAME_SIZE
	.align		4
.L_31:
        /*00c0*/ 	.byte	0x04, 0x11
        /*00c2*/ 	.short	(.L_33 - .L_32)
	.align		4
.L_32:
        /*00c4*/ 	.word	index@($fused_layer_norm_cast1_n_257_to_384__kernel$__cuda_sm20_rcp_rn_f32_slowpath)
        /*00c8*/ 	.word	0x00000000


	//----- nvinfo : EIATTR_MAX_STACK_SIZE
	.align		4
.L_33:
        /*00cc*/ 	.byte	0x04, 0x23
        /*00ce*/ 	.short	(.L_35 - .L_34)
	.align		4
.L_34:
        /*00d0*/ 	.word	index@(fused_layer_norm_cast1_n_257_to_384__kernel)
        /*00d4*/ 	.word	0x00000000


	//----- nvinfo : EIATTR_MIN_STACK_SIZE
	.align		4
.L_35:
        /*00d8*/ 	.byte	0x04, 0x12
        /*00da*/ 	.short	(.L_37 - .L_36)
	.align		4
.L_36:
        /*00dc*/ 	.word	index@(fused_layer_norm_cast1_n_257_to_384__kernel)
        /*00e0*/ 	.word	0x00000000


	//----- nvinfo : EIATTR_FRAME_SIZE
	.align		4
.L_37:
        /*00e4*/ 	.byte	0x04, 0x11
        /*00e6*/ 	.short	(.L_39 - .L_38)
	.align		4
.L_38:
        /*00e8*/ 	.word	index@(fused_layer_norm_cast1_n_257_to_384__kernel)
        /*00ec*/ 	.word	0x00000000


	//----- nvinfo : EIATTR_REGCOUNT
	.align		4
.L_39:
        /*00f0*/ 	.byte	0x04, 0x2f
        /*00f2*/ 	.short	(.L_41 - .L_40)
	.align		4
.L_40:
        /*00f4*/ 	.word	index@(fused_layer_norm_cast1_n_385_to_1280__kernel)
        /*00f8*/ 	.word	0x00000030


	//----- nvinfo : EIATTR_MAX_STACK_SIZE
	.align		4
.L_41:
        /*00fc*/ 	.byte	0x04, 0x23
        /*00fe*/ 	.short	(.L_43 - .L_42)
	.align		4
.L_42:
        /*0100*/ 	.word	index@($fused_layer_norm_cast1_n_385_to_1280__kernel$__cuda_sm20_sqrt_rn_f32_slowpath)
        /*0104*/ 	.word	0x00000000


	//----- nvinfo : EIATTR_MIN_STACK_SIZE
	.align		4
.L_43:
        /*0108*/ 	.byte	0x04, 0x12
        /*010a*/ 	.short	(.L_45 - .L_44)
	.align		4
.L_44:
        /*010c*/ 	.word	index@($fused_layer_norm_cast1_n_385_to_1280__kernel$__cuda_sm20_sqrt_rn_f32_slowpath)
        /*0110*/ 	.word	0x00000000


	//----- nvinfo : EIATTR_FRAME_SIZE
	.align		4
.L_45:
        /*0114*/ 	.byte	0x04, 0x11
        /*0116*/ 	.short	(.L_47 - .L_46)
	.align		4
.L_46:
        /*0118*/ 	.word	index@($fused_layer_norm_cast1_n_385_to_1280__kernel$__cuda_sm20_sqrt_rn_f32_slowpath)
        /*011c*/ 	.word	0x00000000


	//----- nvinfo : EIATTR_MAX_STACK_SIZE
	.align		4
.L_47:
        /*0120*/ 	.byte	0x04, 0x23
        /*0122*/ 	.short	(.L_49 - .L_48)
	.align		4
.L_48:
        /*0124*/ 	.word	index@($fused_layer_norm_cast1_n_385_to_1280__kernel$__cuda_sm20_rcp_rn_f32_slowpath)
        /*0128*/ 	.word	0x00000000


	//----- nvinfo : EIATTR_MIN_STACK_SIZE
	.align		4
.L_49:
        /*012c*/ 	.byte	0x04, 0x12
        /*012e*/ 	.short	(.L_51 - .L_50)
	.align		4
.L_50:
        /*0130*/ 	.word	index@($fused_layer_norm_cast1_n_385_to_1280__kernel$__cuda_sm20_rcp_rn_f32_slowpath)
        /*0134*/ 	.word	0x00000000


	//----- nvinfo : EIATTR_FRAME_SIZE
	.align		4
.L_51:
        /*0138*/ 	.byte	0x04, 0x11
        /*013a*/ 	.short	(.L_53 - .L_52)
	.align		4
.L_52:
        /*013c*/ 	.word	index@($fused_layer_norm_cast1_n_385_to_1280__kernel$__cuda_sm20_rcp_rn_f32_slowpath)
        /*0140*/ 	.word	0x00000000


	//----- nvinfo : EIATTR_MAX_STACK_SIZE
	.align		4
.L_53:
        /*0144*/ 	.byte	0x04, 0x23
        /*0146*/ 	.short	(.L_55 - .L_54)
	.align		4
.L_54:
        /*0148*/ 	.word	index@(fused_layer_norm_cast1_n_385_to_1280__kernel)
        /*014c*/ 	.word	0x00000000


	//----- nvinfo : EIATTR_MIN_STACK_SIZE
	.align		4
.L_55:
        /*0150*/ 	.byte	0x04, 0x12
        /*0152*/ 	.short	(.L_57 - .L_56)
	.align		4
.L_56:
        /*0154*/ 	.word	index@(fused_layer_norm_cast1_n_385_to_1280__kernel)
        /*0158*/ 	.word	0x00000000


	//----- nvinfo : EIATTR_FRAME_SIZE
	.align		4
.L_57:
        /*015c*/ 	.byte	0x04, 0x11
        /*015e*/ 	.short	(.L_59 - .L_58)
	.align		4
.L_58:
        /*0160*/ 	.word	index@(fused_layer_norm_cast1_n_385_to_1280__kernel)
        /*0164*/ 	.word	0x00000000


	//----- nvinfo : EIATTR_REGCOUNT
	.align		4
.L_59:
        /*0168*/ 	.byte	0x04, 0x2f
        /*016a*/ 	.short	(.L_61 - .L_60)
	.align		4
.L_60:
        /*016c*/ 	.word	index@(fused_layer_norm_cast1_n_1281_to_2048__kernel)
        /*0170*/ 	.word	0x00000022


	//----- nvinfo : EIATTR_MAX_STACK_SIZE
	.align		4
.L_61:
        /*0174*/ 	.byte	0x04, 0x23
        /*0176*/ 	.short	(.L_63 - .L_62)
	.align		4
.L_62:
        /*0178*/ 	.word	index@($fused_layer_norm_cast1_n_1281_to_2048__kernel$__cuda_sm20_sqrt_rn_f32_slowpath)
        /*017c*/ 	.word	0x00000000


	//----- nvinfo : EIATTR_MIN_STACK_SIZE
	.align		4
.L_63:
        /*0180*/ 	.byte	0x04, 0x12
        /*0182*/ 	.short	(.L_65 - .L_64)
	.align		4
.L_64:
        /*0184*/ 	.word	index@($fused_layer_norm_cast1_n_1281_to_2048__kernel$__cuda_sm20_sqrt_rn_f32_slowpath)
        /*0188*/ 	.word	0x00000000


	//----- nvinfo : EIATTR_FRAME_SIZE
	.align		4
.L_65:
        /*018c*/ 	.byte	0x04, 0x11
        /*018e*/ 	.short	(.L_67 - .L_66)
	.align		4
.L_66:
        /*0190*/ 	.word	index@($fused_layer_norm_cast1_n_1281_to_2048__kernel$__cuda_sm20_sqrt_rn_f32_slowpath)
        /*0194*/ 	.word	0x00000000


	//----- nvinfo : EIATTR_MAX_STACK_SIZE
	.align		4
.L_67:
        /*0198*/ 	.byte	0x04, 0x23
        /*019a*/ 	.short	(.L_69 - .L_68)
	.align		4
.L_68:
        /*019c*/ 	.word	index@($fused_layer_norm_cast1_n_1281_to_2048__kernel$__cuda_sm20_rcp_rn_f32_slowpath)
        /*01a0*/ 	.word	0x00000000


	//----- nvinfo : EIATTR_MIN_STACK_SIZE
	.align		4
.L_69:
        /*01a4*/ 	.byte	0x04, 0x12
        /*01a6*/ 	.short	(.L_71 - .L_70)
	.align		4
.L_70:
        /*01a8*/ 	.word	index@($fused_layer_norm_cast1_n_1281_to_2048__kernel$__cuda_sm20_rcp_rn_f32_slowpath)
        /*01ac*/ 	.word	0x00000000


	//----- nvinfo : EIATTR_FRAME_SIZE
	.align		4
.L_71:
        /*01b0*/ 	.byte	0x04, 0x11
        /*01b2*/ 	.short	(.L_73 - .L_72)
	.align		4
.L_72:
        /*01b4*/ 	.word	index@($fused_layer_norm_cast1_n_1281_to_2048__kernel$__cuda_sm20_rcp_rn_f32_slowpath)
        /*01b8*/ 	.word	0x00000000


	//----- nvinfo : EIATTR_MAX_STACK_SIZE
	.align		4
.L_73:
        /*01bc*/ 	.byte	0x04, 0x23
        /*01be*/ 	.short	(.L_75 - .L_74)
	.align		4
.L_74:
        /*01c0*/ 	.word	index@(fused_layer_norm_cast1_n_1281_to_2048__kernel)
        /*01c4*/ 	.word	0x00000000


	//----- nvinfo : EIATTR_MIN_STACK_SIZE
	.align		4
.L_75:
        /*01c8*/ 	.byte	0x04, 0x12
        /*01ca*/ 	.short	(.L_77 - .L_76)
	.align		4
.L_76:
        /*01cc*/ 	.word	index@(fused_layer_norm_cast1_n_1281_to_2048__kernel)
        /*01d0*/ 	.word	0x00000000


	//----- nvinfo : EIATTR_FRAME_SIZE
	.align		4
.L_77:
        /*01d4*/ 	.byte	0x04, 0x11
        /*01d6*/ 	.short	(.L_79 - .L_78)
	.align		4
.L_78:
        /*01d8*/ 	.word	index@(fused_layer_norm_cast1_n_1281_to_2048__kernel)
        /*01dc*/ 	.word	0x00000000


	//----- nvinfo : EIATTR_REGCOUNT
	.align		4
.L_79:
        /*01e0*/ 	.byte	0x04, 0x2f
        /*01e2*/ 	.short	(.L_81 - .L_80)
	.align		4
.L_80:
        /*01e4*/ 	.word	index@(fused_layer_norm_cast1_n_2049_to_2176__kernel)
        /*01e8*/ 	.word	0x00000028


	//----- nvinfo : EIATTR_MAX_STACK_SIZE
	.align		4
.L_81:
        /*01ec*/ 	.byte	0x04, 0x23
        /*01ee*/ 	.short	(.L_83 - .L_82)
	.align		4
.L_82:
        /*01f0*/ 	.word	index@($fused_layer_norm_cast1_n_2049_to_2176__kernel$__cuda_sm20_sqrt_rn_f32_slowpath)
        /*01f4*/ 	.word	0x00000000


	//----- nvinfo : EIATTR_MIN_STACK_SIZE
	.align		4
.L_83:
        /*01f8*/ 	.byte	0x04, 0x12
        /*01fa*/ 	.short	(.L_85 - .L_84)
	.align		4
.L_84:
        /*01fc*/ 	.word	index@($fused_layer_norm_cast1_n_2049_to_2176__kernel$__cuda_sm20_sqrt_rn_f32_slowpath)
        /*0200*/ 	.word	0x00000000


	//----- nvinfo : EIATTR_FRAME_SIZE
	.align		4
.L_85:
        /*0204*/ 	.byte	0x04, 0x11
        /*0206*/ 	.short	(.L_87 - .L_86)
	.align		4
.L_86:
        /*0208*/ 	.word	index@($fused_layer_norm_cast1_n_2049_to_2176__kernel$__cuda_sm20_sqrt_rn_f32_slowpath)
        /*020c*/ 	.word	0x00000000


	//----- nvinfo : EIATTR_MAX_STACK_SIZE
	.align		4
.L_87:
        /*0210*/ 	.byte	0x04, 0x23
        /*0212*/ 	.short	(.L_89 - .L_88)
	.align		4
.L_88:
        /*0214*/ 	.word	index@($fused_layer_norm_cast1_n_2049_to_2176__kernel$__cuda_sm20_rcp_rn_f32_slowpath)
        /*0218*/ 	.word	0x00000000


	//----- nvinfo : EIATTR_MIN_STACK_SIZE
	.align		4
.L_89:
        /*021c*/ 	.byte	0x04, 0x12
        /*021e*/ 	.short	(.L_91 - .L_90)
	.align		4
.L_90:
        /*0220*/ 	.word	index@($fused_layer_norm_cast1_n_2049_to_2176__kernel$__cuda_sm20_rcp_rn_f32_slowpath)
        /*0224*/ 	.word	0x00000000


	//----- nvinfo : EIATTR_FRAME_SIZE
	.align		4
.L_91:
        /*0228*/ 	.byte	0x04, 0x11
        /*022a*/ 	.short	(.L_93 - .L_92)
	.align		4
.L_92:
        /*022c*/ 	.word	index@($fused_layer_norm_cast1_n_2049_to_2176__kernel$__cuda_sm20_rcp_rn_f32_slowpath)
        /*0230*/ 	.word	0x00000000


	//----- nvinfo : EIATTR_MAX_STACK_SIZE
	.align		4
.L_93:
        /*0234*/ 	.byte	0x04, 0x23
        /*0236*/ 	.short	(.L_95 - .L_94)
	.align		4
.L_94:
        /*0238*/ 	.word	index@(fused_layer_norm_cast1_n_2049_to_2176__kernel)
        /*023c*/ 	.word	0x00000000


	//----- nvinfo : EIATTR_MIN_STACK_SIZE
	.align		4
.L_95:
        /*0240*/ 	.byte	0x04, 0x12
        /*0242*/ 	.short	(.L_97 - .L_96)
	.align		4
.L_96:
        /*0244*/ 	.word	index@(fused_layer_norm_cast1_n_2049_to_2176__kernel)
        /*0248*/ 	.word	0x00000000


	//----- nvinfo : EIATTR_FRAME_SIZE
	.align		4
.L_97:
        /*024c*/ 	.byte	0x04, 0x11
        /*024e*/ 	.short	(.L_99 - .L_98)
	.align		4
.L_98:
        /*0250*/ 	.word	index@(fused_layer_norm_cast1_n_2049_to_2176__kernel)
        /*0254*/ 	.word	0x00000000


	//----- nvinfo : EIATTR_REGCOUNT
	.align		4
.L_99:
        /*0258*/ 	.byte	0x04, 0x2f
        /*025a*/ 	.short	(.L_101 - .L_100)
	.align		4
.L_100:
        /*025c*/ 	.word	index@(fused_layer_norm_cast1_n_2177_to_2304__kernel)
        /*0260*/ 	.word	0x00000022


	//----- nvinfo : EIATTR_MAX_STACK_SIZE
	.align		4
.L_101:
        /*0264*/ 	.byte	0x04, 0x23
        /*0266*/ 	.short	(.L_103 - .L_102)
	.align		4
.L_102:
        /*0268*/ 	.word	index@($fused_layer_norm_cast1_n_2177_to_2304__kernel$__cuda_sm20_sqrt_rn_f32_slowpath)
        /*026c*/ 	.word	0x00000000


	//----- nvinfo : EIATTR_MIN_STACK_SIZE
	.align		4
.L_103:
        /*0270*/ 	.byte	0x04, 0x12
        /*0272*/ 	.short	(.L_105 - .L_104)
	.align		4
.L_104:
        /*0274*/ 	.word	index@($fused_layer_norm_cast1_n_2177_to_2304__kernel$__cuda_sm20_sqrt_rn_f32_slowpath)
        /*0278*/ 	.word	0x00000000


	//----- nvinfo : EIATTR_FRAME_SIZE
	.align		4
.L_105:
        /*027c*/ 	.byte	0x04, 0x11
        /*027e*/ 	.short	(.L_107 - .L_106)
	.align		4
.L_106:
        /*0280*/ 	.word	index@($fused_layer_norm_cast1_n_2177_to_2304__kernel$__cuda_sm20_sqrt_rn_f32_slowpath)
        /*0284*/ 	.word	0x00000000


	//----- nvinfo : EIATTR_MAX_STACK_SIZE
	.align		4
.L_107:
        /*0288*/ 	.byte	0x04, 0x23
        /*028a*/ 	.short	(.L_109 - .L_108)
	.align		4
.L_108:
        /*028c*/ 	.word	index@($fused_layer_norm_cast1_n_2177_to_2304__kernel$__cuda_sm20_rcp_rn_f32_slowpath)
        /*0290*/ 	.word	0x00000000


	//----- nvinfo : EIATTR_MIN_STACK_SIZE
	.align		4
.L_109:
        /*0294*/ 	.byte	0x04, 0x12
        /*0296*/ 	.short	(.L_111 - .L_110)
	.align		4
.L_110:
        /*0298*/ 	.word	index@($fused_layer_norm_cast1_n_2177_to_2304__kernel$__cuda_sm20_rcp_rn_f32_slowpath)
        /*029c*/ 	.word	0x00000000


	//----- nvinfo : EIATTR_FRAME_SIZE
	.align		4
.L_111:
        /*02a0*/ 	.byte	0x04, 0x11
        /*02a2*/ 	.short	(.L_113 - .L_112)
	.align		4
.L_112:
        /*02a4*/ 	.word	index@($fused_layer_norm_cast1_n_2177_to_2304__kernel$__cuda_sm20_rcp_rn_f32_slowpath)
        /*02a8*/ 	.word	0x00000000


	//----- nvinfo : EIATTR_MAX_STACK_SIZE
	.align		4
.L_113:
        /*02ac*/ 	.byte	0x04, 0x23
        /*02ae*/ 	.short	(.L_115 - .L_114)
	.align		4
.L_114:
        /*02b0*/ 	.word	index@(fused_layer_norm_cast1_n_2177_to_2304__kernel)
        /*02b4*/ 	.word	0x00000000


	//----- nvinfo : EIATTR_MIN_STACK_SIZE
	.align		4
.L_115:
        /*02b8*/ 	.byte	0x04, 0x12
        /*02ba*/ 	.short	(.L_117 - .L_116)
	.align		4
.L_116:
        /*02bc*/ 	.word	index@(fused_layer_norm_cast1_n_2177_to_2304__kernel)
        /*02c0*/ 	.word	0x00000000


	//----- nvinfo : EIATTR_FRAME_SIZE
	.align		4
.L_117:
        /*02c4*/ 	.byte	0x04, 0x11
        /*02c6*/ 	.short	(.L_119 - .L_118)
	.align		4
.L_118:
        /*02c8*/ 	.word	index@(fused_layer_norm_cast1_n_2177_to_2304__kernel)
        /*02cc*/ 	.word	0x00000000


	//----- nvinfo : EIATTR_REGCOUNT
	.align		4
.L_119:
        /*02d0*/ 	.byte	0x04, 0x2f
        /*02d2*/ 	.short	(.L_121 - .L_120)
	.align		4
.L_120:
        /*02d4*/ 	.word	index@(fused_layer_norm_cast1_n_2305_to_2688__kernel)
        /*02d8*/ 	.word	0x00000030


	//----- nvinfo : EIATTR_MAX_STACK_SIZE
	.align		4
.L_121:
        /*02dc*/ 	.byte	0x04, 0x23
        /*02de*/ 	.short	(.L_123 - .L_122)
	.align		4
.L_122:
        /*02e0*/ 	.word	index@($fused_layer_norm_cast1_n_2305_to_2688__kernel$__cuda_sm20_sqrt_rn_f32_slowpath)
        /*02e4*/ 	.word	0x00000000


	//----- nvinfo : EIATTR_MIN_STACK_SIZE
	.align		4
.L_123:
        /*02e8*/ 	.byte	0x04, 0x12
        /*02ea*/ 	.short	(.L_125 - .L_124)
	.align		4
.L_124:
        /*02ec*/ 	.word	index@($fused_layer_norm_cast1_n_2305_to_2688__kernel$__cuda_sm20_sqrt_rn_f32_slowpath)
        /*02f0*/ 	.word	0x00000000


	//----- nvinfo : EIATTR_FRAME_SIZE
	.align		4
.L_125:
        /*02f4*/ 	.byte	0x04, 0x11
        /*02f6*/ 	.short	(.L_127 - .L_126)
	.align		4
.L_126:
        /*02f8*/ 	.word	index@($fused_layer_norm_cast1_n_2305_to_2688__kernel$__cuda_sm20_sqrt_rn_f32_slowpath)
        /*02fc*/ 	.word	0x00000000


	//----- nvinfo : EIATTR_MAX_STACK_SIZE
	.align		4
.L_127:
        /*0300*/ 	.byte	0x04, 0x23
        /*0302*/ 	.short	(.L_129 - .L_128)
	.align		4
.L_128:
        /*0304*/ 	.word	index@($fused_layer_norm_cast1_n_2305_to_2688__kernel$__cuda_sm20_rcp_rn_f32_slowpath)
        /*0308*/ 	.word	0x00000000


	//----- nvinfo : EIATTR_MIN_STACK_SIZE
	.align		4
.L_129:
        /*030c*/ 	.byte	0x04, 0x12
        /*030e*/ 	.short	(.L_131 - .L_130)
	.align		4
.L_130:
        /*0310*/ 	.word	index@($fused_layer_norm_cast1_n_2305_to_2688__kernel$__cuda_sm20_rcp_rn_f32_slowpath)
        /*0314*/ 	.word	0x00000000


	//----- nvinfo : EIATTR_FRAME_SIZE
	.align		4
.L_131:
        /*0318*/ 	.byte	0x04, 0x11
        /*031a*/ 	.short	(.L_133 - .L_132)
	.align		4
.L_132:
        /*031c*/ 	.word	index@($fused_layer_norm_cast1_n_2305_to_2688__kernel$__cuda_sm20_rcp_rn_f32_slowpath)
        /*0320*/ 	.word	0x00000000


	//----- nvinfo : EIATTR_MAX_STACK_SIZE
	.align		4
.L_133:
        /*0324*/ 	.byte	0x04, 0x23
        /*0326*/ 	.short	(.L_135 - .L_134)
	.align		4
.L_134:
        /*0328*/ 	.word	index@(fused_layer_norm_cast1_n_2305_to_2688__kernel)
        /*032c*/ 	.word	0x00000000


	//----- nvinfo : EIATTR_MIN_STACK_SIZE
	.align		4
.L_135:
        /*0330*/ 	.byte	0x04, 0x12
        /*0332*/ 	.short	(.L_137 - .L_136)
	.align		4
.L_136:
        /*0334*/ 	.word	index@(fused_layer_norm_cast1_n_2305_to_2688__kernel)
        /*0338*/ 	.word	0x00000000


	//----- nvinfo : EIATTR_FRAME_SIZE
	.align		4
.L_137:
        /*033c*/ 	.byte	0x04, 0x11
        /*033e*/ 	.short	(.L_139 - .L_138)
	.align		4
.L_138:
        /*0340*/ 	.word	index@(fused_layer_norm_cast1_n_2305_to_2688__kernel)
        /*0344*/ 	.word	0x00000000


	//----- nvinfo : EIATTR_REGCOUNT
	.align		4
.L_139:
        /*0348*/ 	.byte	0x04, 0x2f
        /*034a*/ 	.short	(.L_141 - .L_140)
	.align		4
.L_140:
        /*034c*/ 	.word	index@(fused_layer_norm_cast1_n_2689_to_2816__kernel)
        /*0350*/ 	.word	0x00000027


	//----- nvinfo : EIATTR_MAX_STACK_SIZE
	.align		4
.L_141:
        /*0354*/ 	.byte	0x04, 0x23
        /*0356*/ 	.short	(.L_143 - .L_142)
	.align		4
.L_142:
        /*0358*/ 	.word	index@($fused_layer_norm_cast1_n_2689_to_2816__kernel$__cuda_sm20_sqrt_rn_f32_slowpath)
        /*035c*/ 	.word	0x00000000


	//----- nvinfo : EIATTR_MIN_STACK_SIZE
	.align		4
.L_143:
        /*0360*/ 	.byte	0x04, 0x12
        /*0362*/ 	.short	(.L_145 - .L_144)
	.align		4
.L_144:
        /*0364*/ 	.word	index@($fused_layer_norm_cast1_n_2689_to_2816__kernel$__cuda_sm20_sqrt_rn_f32_slowpath)
        /*0368*/ 	.word	0x00000000


	//----- nvinfo : EIATTR_FRAME_SIZE
	.align		4
.L_145:
        /*036c*/ 	.byte	0x04, 0x11
        /*036e*/ 	.short	(.L_147 - .L_146)
	.align		4
.L_146:
        /*0370*/ 	.word	index@($fused_layer_norm_cast1_n_2689_to_2816__kernel$__cuda_sm20_sqrt_rn_f32_slowpath)
        /*0374*/ 	.word	0x00000000


	//----- nvinfo : EIATTR_MAX_STACK_SIZE
	.align		4
.L_147:
        /*0378*/ 	.byte	0x04, 0x23
        /*037a*/ 	.short	(.L_149 - .L_148)
	.align		4
.L_148:
        /*037c*/ 	.word	index@($fused_layer_norm_cast1_n_2689_to_2816__kernel$__cuda_sm20_rcp_rn_f32_slowpath)
        /*0380*/ 	.word	0x00000000


	//----- nvinfo : EIATTR_MIN_STACK_SIZE
	.align		4
.L_149:
        /*0384*/ 	.byte	0x04, 0x12
        /*0386*/ 	.short	(.L_151 - .L_150)
	.align		4
.L_150:
        /*0388*/ 	.word	index@($fused_layer_norm_cast1_n_2689_to_2816__kernel$__cuda_sm20_rcp_rn_f32_slowpath)
        /*038c*/ 	.word	0x00000000


	//----- nvinfo : EIATTR_FRAME_SIZE
	.align		4
.L_151:
        /*0390*/ 	.byte	0x04, 0x11
        /*0392*/ 	.short	(.L_153 - .L_152)
	.align		4
.L_152:
        /*0394*/ 	.word	index@($fused_layer_norm_cast1_n_2689_to_2816__kernel$__cuda_sm20_rcp_rn_f32_slowpath)
        /*0398*/ 	.word	0x00000000


	//----- nvinfo : EIATTR_MAX_STACK_SIZE
	.align		4
.L_153:
        /*039c*/ 	.byte	0x04, 0x23
        /*039e*/ 	.short	(.L_155 - .L_154)
	.align		4
.L_154:
        /*03a0*/ 	.word	index@(fused_layer_norm_cast1_n_2689_to_2816__kernel)
        /*03a4*/ 	.word	0x00000000


	//----- nvinfo : EIATTR_MIN_STACK_SIZE
	.align		4
.L_155:
        /*03a8*/ 	.byte	0x04, 0x12
        /*03aa*/ 	.short	(.L_157 - .L_156)
	.align		4
.L_156:
        /*03ac*/ 	.word	index@(fused_layer_norm_cast1_n_2689_to_2816__kernel)
        /*03b0*/ 	.word	0x00000000


	//----- nvinfo : EIATTR_FRAME_SIZE
	.align		4
.L_157:
        /*03b4*/ 	.byte	0x04, 0x11
        /*03b6*/ 	.short	(.L_159 - .L_158)
	.align		4
.L_158:
        /*03b8*/ 	.word	index@(fused_layer_norm_cast1_n_2689_to_2816__kernel)
        /*03bc*/ 	.word	0x00000000


	//----- nvinfo : EIATTR_REGCOUNT
	.align		4
.L_159:
        /*03c0*/ 	.byte	0x04, 0x2f
        /*03c2*/ 	.short	(.L_161 - .L_160)
	.align		4
.L_160:
        /*03c4*/ 	.word	index@(fused_layer_norm_cast1_n_2817_to_3584__kernel)
        /*03c8*/ 	.word	0x00000022


	//----- nvinfo : EIATTR_MAX_STACK_SIZE
	.align		4
.L_161:
        /*03cc*/ 	.byte	0x04, 0x23
        /*03ce*/ 	.short	(.L_163 - .L_162)
	.align		4
.L_162:
        /*03d0*/ 	.word	index@($fused_layer_norm_cast1_n_2817_to_3584__kernel$__cuda_sm20_sqrt_rn_f32_slowpath)
        /*03d4*/ 	.word	0x00000000


	//----- nvinfo : EIATTR_MIN_STACK_SIZE
	.align		4
.L_163:
        /*03d8*/ 	.byte	0x04, 0x12
        /*03da*/ 	.short	(.L_165 - .L_164)
	.align		4
.L_164:
        /*03dc*/ 	.word	index@($fused_layer_norm_cast1_n_2817_to_3584__kernel$__cuda_sm20_sqrt_rn_f32_slowpath)
        /*03e0*/ 	.word	0x00000000


	//----- nvinfo : EIATTR_FRAME_SIZE
	.align		4
.L_165:
        /*03e4*/ 	.byte	0x04, 0x11
        /*03e6*/ 	.short	(.L_167 - .L_166)
	.align		4
.L_166:
        /*03e8*/ 	.word	index@($fused_layer_norm_cast1_n_2817_to_3584__kernel$__cuda_sm20_sqrt_rn_f32_slowpath)
        /*03ec*/ 	.word	0x00000000


	//----- nvinfo : EIATTR_MAX_STACK_SIZE
	.align		4
.L_167:
        /*03f0*/ 	.byte	0x04, 0x23
        /*03f2*/ 	.short	(.L_169 - .L_168)
	.align		4
.L_168:
        /*03f4*/ 	.word	index@($fused_layer_norm_cast1_n_2817_to_3584__kernel$__cuda_sm20_rcp_rn_f32_slowpath)
        /*03f8*/ 	.word	0x00000000


	//----- nvinfo : EIATTR_MIN_STACK_SIZE
	.align		4
.L_169:
        /*03fc*/ 	.byte	0x04, 0x12
        /*03fe*/ 	.short	(.L_171 - .L_170)
	.align		4
.L_170:
        /*0400*/ 	.word	index@($fused_layer_norm_cast1_n_2817_to_3584__kernel$__cuda_sm20_rcp_rn_f32_slowpath)
        /*0404*/ 	.word	0x00000000


	//----- nvinfo : EIATTR_FRAME_SIZE
	.align		4
.L_171:
        /*0408*/ 	.byte	0x04, 0x11
        /*040a*/ 	.short	(.L_173 - .L_172)
	.align		4
.L_172:
        /*040c*/ 	.word	index@($fused_layer_norm_cast1_n_2817_to_3584__kernel$__cuda_sm20_rcp_rn_f32_slowpath)
        /*0410*/ 	.word	0x00000000


	//----- nvinfo : EIATTR_MAX_STACK_SIZE
	.align		4
.L_173:
        /*0414*/ 	.byte	0x04, 0x23
        /*0416*/ 	.short	(.L_175 - .L_174)
	.align		4
.L_174:
        /*0418*/ 	.word	index@(fused_layer_norm_cast1_n_2817_to_3584__kernel)
        /*041c*/ 	.word	0x00000000


	//----- nvinfo : EIATTR_MIN_STACK_SIZE
	.align		4
.L_175:
        /*0420*/ 	.byte	0x04, 0x12
        /*0422*/ 	.short	(.L_177 - .L_176)
	.align		4
.L_176:
        /*0424*/ 	.word	index@(fused_layer_norm_cast1_n_2817_to_3584__kernel)
        /*0428*/ 	.word	0x00000000


	//----- nvinfo : EIATTR_FRAME_SIZE
	.align		4
.L_177:
        /*042c*/ 	.byte	0x04, 0x11
        /*042e*/ 	.short	(.L_179 - .L_178)
	.align		4
.L_178:
        /*0430*/ 	.word	index@(fused_layer_norm_cast1_n_2817_to_3584__kernel)
        /*0434*/ 	.word	0x00000000


	//----- nvinfo : EIATTR_REGCOUNT
	.align		4
.L_179:
        /*0438*/ 	.byte	0x04, 0x2f
        /*043a*/ 	.short	(.L_181 - .L_180)
	.align		4
.L_180:
        /*043c*/ 	.word	index@(fused_layer_norm_cast1_n_3585_to_3712__kernel)
        /*0440*/ 	.word	0x00000027


	//----- nvinfo : EIATTR_MAX_STACK_SIZE
	.align		4
.L_181:
        /*0444*/ 	.byte	0x04, 0x23
        /*0446*/ 	.short	(.L_183 - .L_182)
	.align		4
.L_182:
        /*0448*/ 	.word	index@($fused_layer_norm_cast1_n_3585_to_3712__kernel$__cuda_sm20_sqrt_rn_f32_slowpath)
        /*044c*/ 	.word	0x00000000


	//----- nvinfo : EIATTR_MIN_STACK_SIZE
	.align		4
.L_183:
        /*0450*/ 	.byte	0x04, 0x12
        /*0452*/ 	.short	(.L_185 - .L_184)
	.align		4
.L_184:
        /*0454*/ 	.word	index@($fused_layer_norm_cast1_n_3585_to_3712__kernel$__cuda_sm20_sqrt_rn_f32_slowpath)
        /*0458*/ 	.word	0x00000000


	//----- nvinfo : EIATTR_FRAME_SIZE
	.align		4
.L_185:
        /*045c*/ 	.byte	0x04, 0x11
        /*045e*/ 	.short	(.L_187 - .L_186)
	.align		4
.L_186:
        /*0460*/ 	.word	index@($fused_layer_norm_cast1_n_3585_to_3712__kernel$__cuda_sm20_sqrt_rn_f32_slowpath)
        /*0464*/ 	.word	0x00000000


	//----- nvinfo : EIATTR_MAX_STACK_SIZE
	.align		4
.L_187:
        /*0468*/ 	.byte	0x04, 0x23
        /*046a*/ 	.short	(.L_189 - .L_188)
	.align		4
.L_188:
        /*046c*/ 	.word	index@($fused_layer_norm_cast1_n_3585_to_3712__kernel$__cuda_sm20_rcp_rn_f32_slowpath)
        /*0470*/ 	.word	0x00000000


	//----- nvinfo : EIATTR_MIN_STACK_SIZE
	.align		4
.L_189:
        /*0474*/ 	.byte	0x04, 0x12
        /*0476*/ 	.short	(.L_191 - .L_190)
	.align		4
.L_190:
        /*0478*/ 	.word	index@($fused_layer_norm_cast1_n_3585_to_3712__kernel$__cuda_sm20_rcp_rn_f32_slowpath)
        /*047c*/ 	.word	0x00000000


	//----- nvinfo : EIATTR_FRAME_SIZE
	.align		4
.L_191:
        /*0480*/ 	.byte	0x04, 0x11
        /*0482*/ 	.short	(.L_193 - .L_192)
	.align		4
.L_192:
        /*0484*/ 	.word	index@($fused_layer_norm_cast1_n_3585_to_3712__kernel$__cuda_sm20_rcp_rn_f32_slowpath)
        /*0488*/ 	.word	0x00000000


	//----- nvinfo : EIATTR_MAX_STACK_SIZE
	.align		4
.L_193:
        /*048c*/ 	.byte	0x04, 0x23
        /*048e*/ 	.short	(.L_195 - .L_194)
	.align		4
.L_194:
        /*0490*/ 	.word	index@(fused_layer_norm_cast1_n_3585_to_3712__kernel)
        /*0494*/ 	.word	0x00000000


	//----- nvinfo : EIATTR_MIN_STACK_SIZE
	.align		4
.L_195:
        /*0498*/ 	.byte	0x04, 0x12
        /*049a*/ 	.short	(.L_197 - .L_196)
	.align		4
.L_196:
        /*049c*/ 	.word	index@(fused_layer_norm_cast1_n_3585_to_3712__kernel)
        /*04a0*/ 	.word	0x00000000


	//----- nvinfo : EIATTR_FRAME_SIZE
	.align		4
.L_197:
        /*04a4*/ 	.byte	0x04, 0x11
        /*04a6*/ 	.short	(.L_199 - .L_198)
	.align		4
.L_198:
        /*04a8*/ 	.word	index@(fused_layer_norm_cast1_n_3585_to_3712__kernel)
        /*04ac*/ 	.word	0x00000000


	//----- nvinfo : EIATTR_REGCOUNT
	.align		4
.L_199:
        /*04b0*/ 	.byte	0x04, 0x2f
        /*04b2*/ 	.short	(.L_201 - .L_200)
	.align		4
.L_200:
        /*04b4*/ 	.word	index@(fused_layer_norm_cast1_n_3713_to_4096__kernel)
        /*04b8*/ 	.word	0x00000022


	//----- nvinfo : EIATTR_MAX_STACK_SIZE
	.align		4
.L_201:
        /*04bc*/ 	.byte	0x04, 0x23
        /*04be*/ 	.short	(.L_203 - .L_202)
	.align		4
.L_202:
        /*04c0*/ 	.word	index@($fused_layer_norm_cast1_n_3713_to_4096__kernel$__cuda_sm20_sqrt_rn_f32_slowpath)
        /*04c4*/ 	.word	0x00000000


	//----- nvinfo : EIATTR_MIN_STACK_SIZE
	.align		4
.L_203:
        /*04c8*/ 	.byte	0x04, 0x12
        /*04ca*/ 	.short	(.L_205 - .L_204)
	.align		4
.L_204:
        /*04cc*/ 	.word	index@($fused_layer_norm_cast1_n_3713_to_4096__kernel$__cuda_sm20_sqrt_rn_f32_slowpath)
        /*04d0*/ 	.word	0x00000000


	//----- nvinfo : EIATTR_FRAME_SIZE
	.align		4
.L_205:
        /*04d4*/ 	.byte	0x04, 0x11
        /*04d6*/ 	.short	(.L_207 - .L_206)
	.align		4
.L_206:
        /*04d8*/ 	.word	index@($fused_layer_norm_cast1_n_3713_to_4096__kernel$__cuda_sm20_sqrt_rn_f32_slowpath)
        /*04dc*/ 	.word	0x00000000


	//----- nvinfo : EIATTR_MAX_STACK_SIZE
	.align		4
.L_207:
        /*04e0*/ 	.byte	0x04, 0x23
        /*04e2*/ 	.short	(.L_209 - .L_208)
	.align		4
.L_208:
        /*04e4*/ 	.word	index@($fused_layer_norm_cast1_n_3713_to_4096__kernel$__cuda_sm20_rcp_rn_f32_slowpath)
        /*04e8*/ 	.word	0x00000000


	//----- nvinfo : EIATTR_MIN_STACK_SIZE
	.align		4
.L_209:
        /*04ec*/ 	.byte	0x04, 0x12
        /*04ee*/ 	.short	(.L_211 - .L_210)
	.align		4
.L_210:
        /*04f0*/ 	.word	index@($fused_layer_norm_cast1_n_3713_to_4096__kernel$__cuda_sm20_rcp_rn_f32_slowpath)
        /*04f4*/ 	.word	0x00000000


	//----- nvinfo : EIATTR_FRAME_SIZE
	.align		4
.L_211:
        /*04f8*/ 	.byte	0x04, 0x11
        /*04fa*/ 	.short	(.L_213 - .L_212)
	.align		4
.L_212:
        /*04fc*/ 	.word	index@($fused_layer_norm_cast1_n_3713_to_4096__kernel$__cuda_sm20_rcp_rn_f32_slowpath)
        /*0500*/ 	.word	0x00000000


	//----- nvinfo : EIATTR_MAX_STACK_SIZE
	.align		4
.L_213:
        /*0504*/ 	.byte	0x04, 0x23
        /*0506*/ 	.short	(.L_215 - .L_214)
	.align		4
.L_214:
        /*0508*/ 	.word	index@(fused_layer_norm_cast1_n_3713_to_4096__kernel)
        /*050c*/ 	.word	0x00000000


	//----- nvinfo : EIATTR_MIN_STACK_SIZE
	.align		4
.L_215:
        /*0510*/ 	.byte	0x04, 0x12
        /*0512*/ 	.short	(.L_217 - .L_216)
	.align		4
.L_216:
        /*0514*/ 	.word	index@(fused_layer_norm_cast1_n_3713_to_4096__kernel)
        /*0518*/ 	.word	0x00000000


	//----- nvinfo : EIATTR_FRAME_SIZE
	.align		4
.L_217:
        /*051c*/ 	.byte	0x04, 0x11
        /*051e*/ 	.short	(.L_219 - .L_218)
	.align		4
.L_218:
        /*0520*/ 	.word	index@(fused_layer_norm_cast1_n_3713_to_4096__kernel)
        /*0524*/ 	.word	0x00000000
.L_219:


//--------------------- .nv.info.fused_layer_norm_cast1_n_3713_to_4096__kernel --------------------------
	.section	.nv.info.fused_layer_norm_cast1_n_3713_to_4096__kernel,"",@"SHT_CUDA_INFO"
	.align	4


	//----- nvinfo : EIATTR_CUDA_API_VERSION
	.align		4
        /*0000*/ 	.byte	0x04, 0x37
        /*0002*/ 	.short	(.L_221 - .L_220)
.L_220:
        /*0004*/ 	.word	0x00000076


	//----- nvinfo : EIATTR_SW2861232_WAR
	.align		4
.L_221:
        /*0008*/ 	.byte	0x01, 0x35
	.zero		2


	//----- nvinfo : EIATTR_PARAM_CBANK
	.align		4
        /*000c*/ 	.byte	0x04, 0x0a
        /*000e*/ 	.short	(.L_223 - .L_222)
	.align		4
.L_222:
        /*0010*/ 	.word	index@(.nv.constant0.fused_layer_norm_cast1_n_3713_to_4096__kernel)
        /*0014*/ 	.short	0x0160
        /*0016*/ 	.short	0x0028


	//----- nvinfo : EIATTR_CBANK_PARAM_SIZE
	.align		4
.L_223:
        /*0018*/ 	.byte	0x03, 0x19
        /*001a*/ 	.short	0x0028


	//----- nvinfo : EIATTR_KPARAM_INFO
	.align		4
        /*001c*/ 	.byte	0x04, 0x17
        /*001e*/ 	.short	(.L_225 - .L_224)
.L_224:
        /*0020*/ 	.word	0x00000000
        /*0024*/ 	.short	0x0004
        /*0026*/ 	.short	0x0020
        /*0028*/ 	.byte	0x00, 0xf0, 0x21, 0x00


	//----- nvinfo : EIATTR_KPARAM_INFO
	.align		4
.L_225:
        /*002c*/ 	.byte	0x04, 0x17
        /*002e*/ 	.short	(.L_227 - .L_226)
.L_226:
        /*0030*/ 	.word	0x00000000
        /*0034*/ 	.short	0x0003
        /*0036*/ 	.short	0x0018
        /*0038*/ 	.byte	0x00, 0xf0, 0x21, 0x00


	//----- nvinfo : EIATTR_KPARAM_INFO
	.align		4
.L_227:
        /*003c*/ 	.byte	0x04, 0x17
        /*003e*/ 	.short	(.L_229 - .L_228)
.L_228:
        /*0040*/ 	.word	0x00000000
        /*0044*/ 	.short	0x0002
        /*0046*/ 	.short	0x0010
        /*0048*/ 	.byte	0x00, 0xf0, 0x21, 0x00


	//----- nvinfo : EIATTR_KPARAM_INFO
	.align		4
.L_229:
        /*004c*/ 	.byte	0x04, 0x17
        /*004e*/ 	.short	(.L_231 - .L_230)
.L_230:
        /*0050*/ 	.word	0x00000000
        /*0054*/ 	.short	0x0001
        /*0056*/ 	.short	0x0008
        /*0058*/ 	.byte	0x00, 0xf0, 0x21, 0x00


	//----- nvinfo : EIATTR_KPARAM_INFO
	.align		4
.L_231:
        /*005c*/ 	.byte	0x04, 0x17
        /*005e*/ 	.short	(.L_233 - .L_232)
.L_232:
        /*0060*/ 	.word	0x00000000
        /*0064*/ 	.short	0x0000
        /*0066*/ 	.short	0x0000
        /*0068*/ 	.byte	0x00, 0xf0, 0x21, 0x00


	//----- nvinfo : EIATTR_MAXREG_COUNT
	.align		4
.L_233:
        /*006c*/ 	.byte	0x03, 0x1b
        /*006e*/ 	.short	0x0080


	//----- nvinfo : EIATTR_COOP_GROUP_INSTR_OFFSETS
	.align		4
        /*0070*/ 	.byte	0x04, 0x28
        /*0072*/ 	.short	(.L_235 - .L_234)


	//   ....[0]....
.L_234:
        /*0074*/ 	.word	0x00000220


	//   ....[1]....
        /*0078*/ 	.word	0x00000230


	//   ....[2]....
        /*007c*/ 	.word	0x00000260


	//   ....[3]....
        /*0080*/ 	.word	0x00000270


	//   ....[4]....
        /*0084*/ 	.word	0x000002a0


	//   ....[5]....
        /*0088*/ 	.word	0x000002b0


	//   ....[6]....
        /*008c*/ 	.word	0x000002f0


	//   ....[7]....
        /*0090*/ 	.word	0x00000310


	//   ....[8]....
        /*0094*/ 	.word	0x00000340


	//   ....[9]....
        /*0098*/ 	.word	0x00000350


	//   ....[10]....
        /*009c*/ 	.word	0x000003e0


	//   ....[11]....
        /*00a0*/ 	.word	0x000003f0


	//   ....[12]....
        /*00a4*/ 	.word	0x00000420


	//   ....[13]....
        /*00a8*/ 	.word	0x00000430


	//   ....[14]....
        /*00ac*/ 	.word	0x00000460


	//   ....[15]....
        /*00b0*/ 	.word	0x00000470


	//   ....[16]....
        /*00b4*/ 	.word	0x000004a0


	//   ....[17]....
        /*00b8*/ 	.word	0x000004b0


	//----- nvinfo : EIATTR_EXIT_INSTR_OFFSETS
	.align		4
.L_235:
        /*00bc*/ 	.byte	0x04, 0x1c
        /*00be*/ 	.short	(.L_237 - .L_236)


	//   ....[0]....
.L_236:
        /*00c0*/ 	.word	0x00000a50


	//----- nvinfo : EIATTR_MAX_THREADS
	.align		4
.L_237:
        /*00c4*/ 	.byte	0x04, 0x05
        /*00c6*/ 	.short	(.L_239 - .L_238)
.L_238:
        /*00c8*/ 	.word	0x00000200
        /*00cc*/ 	.word	0x00000001
        /*00d0*/ 	.word	0x00000001


	//----- nvinfo : EIATTR_CRS_STACK_SIZE
	.align		4
.L_239:
        /*00d4*/ 	.byte	0x04, 0x1e
        /*00d6*/ 	.short	(.L_241 - .L_240)
.L_240:
        /*00d8*/ 	.word	0x00000000
.L_241:


//--------------------- .nv.info.fused_layer_norm_cast1_n_3585_to_3712__kernel --------------------------
	.section	.nv.info.fused_layer_norm_cast1_n_3585_to_3712__kernel,"",@"SHT_CUDA_INFO"
	.align	4


	//----- nvinfo : EIATTR_CUDA_API_VERSION
	.align		4
        /*0000*/ 	.byte	0x04, 0x37
        /*0002*/ 	.short	(.L_243 - .L_242)
.L_242:
        /*0004*/ 	.word	0x00000076


	//----- nvinfo : EIATTR_SW2861232_WAR
	.align		4
.L_243:
        /*0008*/ 	.byte	0x01, 0x35
	.zero		2


	//----- nvinfo : EIATTR_PARAM_CBANK
	.align		4
        /*000c*/ 	.byte	0x04, 0x0a
        /*000e*/ 	.short	(.L_245 - .L_244)
	.align		4
.L_244:
        /*0010*/ 	.word	index@(.nv.constant0.fused_layer_norm_cast1_n_3585_to_3712__kernel)
        /*0014*/ 	.short	0x0160
        /*0016*/ 	.short	0x0028


	//----- nvinfo : EIATTR_CBANK_PARAM_SIZE
	.align		4
.L_245:
        /*0018*/ 	.byte	0x03, 0x19
        /*001a*/ 	.short	0x0028


	//----- nvinfo : EIATTR_KPARAM_INFO
	.align		4
        /*001c*/ 	.byte	0x04, 0x17
        /*001e*/ 	.short	(.L_247 - .L_246)
.L_246:
        /*0020*/ 	.word	0x00000000
        /*0024*/ 	.short	0x0004
        /*0026*/ 	.short	0x0020
        /*0028*/ 	.byte	0x00, 0xf0, 0x21, 0x00


	//----- nvinfo : EIATTR_KPARAM_INFO
	.align		4
.L_247:
        /*002c*/ 	.byte	0x04, 0x17
        /*002e*/ 	.short	(.L_249 - .L_248)
.L_248:
        /*0030*/ 	.word	0x00000000
        /*0034*/ 	.short	0x0003
        /*0036*/ 	.short	0x0018
        /*0038*/ 	.byte	0x00, 0xf0, 0x21, 0x00


	//----- nvinfo : EIATTR_KPARAM_INFO
	.align		4
.L_249:
        /*003c*/ 	.byte	0x04, 0x17
        /*003e*/ 	.short	(.L_251 - .L_250)
.L_250:
        /*0040*/ 	.word	0x00000000
        /*0044*/ 	.short	0x0002
        /*0046*/ 	.short	0x0010
        /*0048*/ 	.byte	0x00, 0xf0, 0x21, 0x00


	//----- nvinfo : EIATTR_KPARAM_INFO
	.align		4
.L_251:
        /*004c*/ 	.byte	0x04, 0x17
        /*004e*/ 	.short	(.L_253 - .L_252)
.L_252:
        /*0050*/ 	.word	0x00000000
        /*0054*/ 	.short	0x0001
        /*0056*/ 	.short	0x0008
        /*0058*/ 	.byte	0x00, 0xf0, 0x21, 0x00


	//----- nvinfo : EIATTR_KPARAM_INFO
	.align		4
.L_253:
        /*005c*/ 	.byte	0x04, 0x17
        /*005e*/ 	.short	(.L_255 - .L_254)
.L_254:
        /*0060*/ 	.word	0x00000000
        /*0064*/ 	.short	0x0000
        /*0066*/ 	.short	0x0000
        /*0068*/ 	.byte	0x00, 0xf0, 0x21, 0x00


	//----- nvinfo : EIATTR_MAXREG_COUNT
	.align		4
.L_255:
        /*006c*/ 	.byte	0x03, 0x1b
        /*006e*/ 	.short	0x00ff


	//----- nvinfo : EIATTR_COOP_GROUP_INSTR_OFFSETS
	.align		4
        /*0070*/ 	.byte	0x04, 0x28
        /*0072*/ 	.short	(.L_257 - .L_256)


	//   ....[0]....
.L_256:
        /*0074*/ 	.word	0x000004c0


	//   ....[1]....
        /*0078*/ 	.word	0x000004d0


	//   ....[2]....
        /*007c*/ 	.word	0x00000500


	//   ....[3]....
        /*0080*/ 	.word	0x00000510


	//   ....[4]....
        /*0084*/ 	.word	0x00000540


	//   ....[5]....
        /*0088*/ 	.word	0x00000550


	//   ....[6]....
        /*008c*/ 	.word	0x00000590


	//   ....[7]....
        /*0090*/ 	.word	0x000005b0


	//   ....[8]....
        /*0094*/ 	.word	0x000005e0


	//   ....[9]....
        /*0098*/ 	.word	0x000005f0


	//   ....[10]....
        /*009c*/ 	.word	0x00000680


	//   ....[11]....
        /*00a0*/ 	.word	0x000006a0


	//   ....[12]....
        /*00a4*/ 	.word	0x00000700


	//   ....[13]....
        /*00a8*/ 	.word	0x00000720


	//   ....[14]....
        /*00ac*/ 	.word	0x00000750


	//   ....[15]....
        /*00b0*/ 	.word	0x00000760


	//----- nvinfo : EIATTR_EXIT_INSTR_OFFSETS
	.align		4
.L_257:
        /*00b4*/ 	.byte	0x04, 0x1c
        /*00b6*/ 	.short	(.L_259 - .L_258)


	//   ....[0]....
.L_258:
        /*00b8*/ 	.word	0x000010d0


	//   ....[1]....
        /*00bc*/ 	.word	0x00001160


	//----- nvinfo : EIATTR_MAX_THREADS
	.align		4
.L_259:
        /*00c0*/ 	.byte	0x04, 0x05
        /*00c2*/ 	.short	(.L_261 - .L_260)
.L_260:
        /*00c4*/ 	.word	0x000000c0
        /*00c8*/ 	.word	0x00000001
        /*00cc*/ 	.word	0x00000001


	//----- nvinfo : EIATTR_CRS_STACK_SIZE
	.align		4
.L_261:
        /*00d0*/ 	.byte	0x04, 0x1e
        /*00d2*/ 	.short	(.L_263 - .L_262)
.L_262:
        /*00d4*/ 	.word	0x00000000
.L_263:


//--------------------- .nv.info.fused_layer_norm_cast1_n_2817_to_3584__kernel --------------------------
	.section	.nv.info.fused_layer_norm_cast1_n_2817_to_3584__kernel,"",@"SHT_CUDA_INFO"
	.align	4


	//----- nvinfo : EIATTR_CUDA_API_VERSION
	.align		4
        /*0000*/ 	.byte	0x04, 0x37
        /*0002*/ 	.short	(.L_265 - .L_264)
.L_264:
        /*0004*/ 	.word	0x00000076


	//----- nvinfo : EIATTR_SW2861232_WAR
	.align		4
.L_265:
        /*0008*/ 	.byte	0x01, 0x35
	.zero		2


	//----- nvinfo : EIATTR_PARAM_CBANK
	.align		4
        /*000c*/ 	.byte	0x04, 0x0a
        /*000e*/ 	.short	(.L_267 - .L_266)
	.align		4
.L_266:
        /*0010*/ 	.word	index@(.nv.constant0.fused_layer_norm_cast1_n_2817_to_3584__kernel)
        /*0014*/ 	.short	0x0160
        /*0016*/ 	.short	0x0028


	//----- nvinfo : EIATTR_CBANK_PARAM_SIZE
	.align		4
.L_267:
        /*0018*/ 	.byte	0x03, 0x19
        /*001a*/ 	.short	0x0028


	//----- nvinfo : EIATTR_KPARAM_INFO
	.align		4
        /*001c*/ 	.byte	0x04, 0x17
        /*001e*/ 	.short	(.L_269 - .L_268)
.L_268:
        /*0020*/ 	.word	0x00000000
        /*0024*/ 	.short	0x0004
        /*0026*/ 	.short	0x0020
        /*0028*/ 	.byte	0x00, 0xf0, 0x21, 0x00


	//----- nvinfo : EIATTR_KPARAM_INFO
	.align		4
.L_269:
        /*002c*/ 	.byte	0x04, 0x17
        /*002e*/ 	.short	(.L_271 - .L_270)
.L_270:
        /*0030*/ 	.word	0x00000000
        /*0034*/ 	.short	0x0003
        /*0036*/ 	.short	0x0018
        /*0038*/ 	.byte	0x00, 0xf0, 0x21, 0x00


	//----- nvinfo : EIATTR_KPARAM_INFO
	.align		4
.L_271:
        /*003c*/ 	.byte	0x04, 0x17
        /*003e*/ 	.short	(.L_273 - .L_272)
.L_272:
        /*0040*/ 	.word	0x00000000
        /*0044*/ 	.short	0x0002
        /*0046*/ 	.short	0x0010
        /*0048*/ 	.byte	0x00, 0xf0, 0x21, 0x00


	//----- nvinfo : EIATTR_KPARAM_INFO
	.align		4
.L_273:
        /*004c*/ 	.byte	0x04, 0x17
        /*004e*/ 	.short	(.L_275 - .L_274)
.L_274:
        /*0050*/ 	.word	0x00000000
        /*0054*/ 	.short	0x0001
        /*0056*/ 	.short	0x0008
        /*0058*/ 	.byte	0x00, 0xf0, 0x21, 0x00


	//----- nvinfo : EIATTR_KPARAM_INFO
	.align		4
.L_275:
        /*005c*/ 	.byte	0x04, 0x17
        /*005e*/ 	.short	(.L_277 - .L_276)
.L_276:
        /*0060*/ 	.word	0x00000000
        /*0064*/ 	.short	0x0000
        /*0066*/ 	.short	0x0000
        /*0068*/ 	.byte	0x00, 0xf0, 0x21, 0x00


	//----- nvinfo : EIATTR_MAXREG_COUNT
	.align		4
.L_277:
        /*006c*/ 	.byte	0x03, 0x1b
        /*006e*/ 	.short	0x0080


	//----- nvinfo : EIATTR_COOP_GROUP_INSTR_OFFSETS
	.align		4
        /*0070*/ 	.byte	0x04, 0x28
        /*0072*/ 	.short	(.L_279 - .L_278)


	//   ....[0]....
.L_278:
        /*0074*/ 	.word	0x00000220


	//   ....[1]....
        /*0078*/ 	.word	0x00000230


	//   ....[2]....
        /*007c*/ 	.word	0x00000260


	//   ....[3]....
        /*0080*/ 	.word	0x00000270


	//   ....[4]....
        /*0084*/ 	.word	0x000002a0


	//   ....[5]....
        /*0088*/ 	.word	0x000002b0


	//   ....[6]....
        /*008c*/ 	.word	0x000002f0


	//   ....[7]....
        /*0090*/ 	.word	0x00000310


	//   ....[8]....
        /*0094*/ 	.word	0x00000340


	//   ....[9]....
        /*0098*/ 	.word	0x00000350


	//   ....[10]....
        /*009c*/ 	.word	0x000003e0


	//   ....[11]....
        /*00a0*/ 	.word	0x000003f0


	//   ....[12]....
        /*00a4*/ 	.word	0x00000420


	//   ....[13]....
        /*00a8*/ 	.word	0x00000430


	//   ....[14]....
        /*00ac*/ 	.word	0x00000460


	//   ....[15]....
        /*00b0*/ 	.word	0x00000470


	//   ....[16]....
        /*00b4*/ 	.word	0x000004a0


	//   ....[17]....
        /*00b8*/ 	.word	0x000004b0


	//----- nvinfo : EIATTR_EXIT_INSTR_OFFSETS
	.align		4
.L_279:
        /*00bc*/ 	.byte	0x04, 0x1c
        /*00be*/ 	.short	(.L_281 - .L_280)


	//   ....[0]....
.L_280:
        /*00c0*/ 	.word	0x00000a50


	//----- nvinfo : EIATTR_MAX_THREADS
	.align		4
.L_281:
        /*00c4*/ 	.byte	0x04, 0x05
        /*00c6*/ 	.short	(.L_283 - .L_282)
.L_282:
        /*00c8*/ 	.word	0x00000200
        /*00cc*/ 	.word	0x00000001
        /*00d0*/ 	.word	0x00000001


	//----- nvinfo : EIATTR_CRS_STACK_SIZE
	.align		4
.L_283:
        /*00d4*/ 	.byte	0x04, 0x1e
        /*00d6*/ 	.short	(.L_285 - .L_284)
.L_284:
        /*00d8*/ 	.word	0x00000000
.L_285:


//--------------------- .nv.info.fused_layer_norm_cast1_n_2689_to_2816__kernel --------------------------
	.section	.nv.info.fused_layer_norm_cast1_n_2689_to_2816__kernel,"",@"SHT_CUDA_INFO"
	.align	4


	//----- nvinfo : EIATTR_CUDA_API_VERSION
	.align		4
        /*0000*/ 	.byte	0x04, 0x37
        /*0002*/ 	.short	(.L_287 - .L_286)
.L_286:
        /*0004*/ 	.word	0x00000076


	//----- nvinfo : EIATTR_SW2861232_WAR
	.align		4
.L_287:
        /*0008*/ 	.byte	0x01, 0x35
	.zero		2


	//----- nvinfo : EIATTR_PARAM_CBANK
	.align		4
        /*000c*/ 	.byte	0x04, 0x0a
        /*000e*/ 	.short	(.L_289 - .L_288)
	.align		4
.L_288:
        /*0010*/ 	.word	index@(.nv.constant0.fused_layer_norm_cast1_n_2689_to_2816__kernel)
        /*0014*/ 	.short	0x0160
        /*0016*/ 	.short	0x0028


	//----- nvinfo : EIATTR_CBANK_PARAM_SIZE
	.align		4
.L_289:
        /*0018*/ 	.byte	0x03, 0x19
        /*001a*/ 	.short	0x0028


	//----- nvinfo : EIATTR_KPARAM_INFO
	.align		4
        /*001c*/ 	.byte	0x04, 0x17
        /*001e*/ 	.short	(.L_291 - .L_290)
.L_290:
        /*0020*/ 	.word	0x00000000
        /*0024*/ 	.short	0x0004
        /*0026*/ 	.short	0x0020
        /*0028*/ 	.byte	0x00, 0xf0, 0x21, 0x00


	//----- nvinfo : EIATTR_KPARAM_INFO
	.align		4
.L_291:
        /*002c*/ 	.byte	0x04, 0x17
        /*002e*/ 	.short	(.L_293 - .L_292)
.L_292:
        /*0030*/ 	.word	0x00000000
        /*0034*/ 	.short	0x0003
        /*0036*/ 	.short	0x0018
        /*0038*/ 	.byte	0x00, 0xf0, 0x21, 0x00


	//----- nvinfo : EIATTR_KPARAM_INFO
	.align		4
.L_293:
        /*003c*/ 	.byte	0x04, 0x17
        /*003e*/ 	.short	(.L_295 - .L_294)
.L_294:
        /*0040*/ 	.word	0x00000000
        /*0044*/ 	.short	0x0002
        /*0046*/ 	.short	0x0010
        /*0048*/ 	.byte	0x00, 0xf0, 0x21, 0x00


	//----- nvinfo : EIATTR_KPARAM_INFO
	.align		4
.L_295:
        /*004c*/ 	.byte	0x04, 0x17
        /*004e*/ 	.short	(.L_297 - .L_296)
.L_296:
        /*0050*/ 	.word	0x00000000
        /*0054*/ 	.short	0x0001
        /*0056*/ 	.short	0x0008
        /*0058*/ 	.byte	0x00, 0xf0, 0x21, 0x00


	//----- nvinfo : EIATTR_KPARAM_INFO
	.align		4
.L_297:
        /*005c*/ 	.byte	0x04, 0x17
        /*005e*/ 	.short	(.L_299 - .L_298)
.L_298:
        /*0060*/ 	.word	0x00000000
        /*0064*/ 	.short	0x0000
        /*0066*/ 	.short	0x0000
        /*0068*/ 	.byte	0x00, 0xf0, 0x21, 0x00


	//----- nvinfo : EIATTR_MAXREG_COUNT
	.align		4
.L_299:
        /*006c*/ 	.byte	0x03, 0x1b
        /*006e*/ 	.short	0x00ff


	//----- nvinfo : EIATTR_COOP_GROUP_INSTR_OFFSETS
	.align		4
        /*0070*/ 	.byte	0x04, 0x28
        /*0072*/ 	.short	(.L_301 - .L_300)


	//   ....[0]....
.L_300:
        /*0074*/ 	.word	0x000004c0


	//   ....[1]....
        /*0078*/ 	.word	0x000004d0


	//   ....[2]....
        /*007c*/ 	.word	0x00000500


	//   ....[3]....
        /*0080*/ 	.word	0x00000510


	//   ....[4]....
        /*0084*/ 	.word	0x00000540


	//   ....[5]....
        /*0088*/ 	.word	0x00000550


	//   ....[6]....
        /*008c*/ 	.word	0x00000590


	//   ....[7]....
        /*0090*/ 	.word	0x000005b0


	//   ....[8]....
        /*0094*/ 	.word	0x000005e0


	//   ....[9]....
        /*0098*/ 	.word	0x000005f0


	//   ....[10]....
        /*009c*/ 	.word	0x00000680


	//   ....[11]....
        /*00a0*/ 	.word	0x000006a0


	//   ....[12]....
        /*00a4*/ 	.word	0x00000700


	//   ....[13]....
        /*00a8*/ 	.word	0x00000720


	//   ....[14]....
        /*00ac*/ 	.word	0x00000750


	//   ....[15]....
        /*00b0*/ 	.word	0x00000760


	//----- nvinfo : EIATTR_EXIT_INSTR_OFFSETS
	.align		4
.L_301:
        /*00b4*/ 	.byte	0x04, 0x1c
        /*00b6*/ 	.short	(.L_303 - .L_302)


	//   ....[0]....
.L_302:
        /*00b8*/ 	.word	0x000010d0


	//   ....[1]....
        /*00bc*/ 	.word	0x00001160


	//----- nvinfo : EIATTR_MAX_THREADS
	.align		4
.L_303:
        /*00c0*/ 	.byte	0x04, 0x05
        /*00c2*/ 	.short	(.L_305 - .L_304)
.L_304:
        /*00c4*/ 	.word	0x000000c0
        /*00c8*/ 	.word	0x00000001
        /*00cc*/ 	.word	0x00000001


	//----- nvinfo : EIATTR_CRS_STACK_SIZE
	.align		4
.L_305:
        /*00d0*/ 	.byte	0x04, 0x1e
        /*00d2*/ 	.short	(.L_307 - .L_306)
.L_306:
        /*00d4*/ 	.word	0x00000000
.L_307:


//--------------------- .nv.info.fused_layer_norm_cast1_n_2305_to_2688__kernel --------------------------
	.section	.nv.info.fused_layer_norm_cast1_n_2305_to_2688__kernel,"",@"SHT_CUDA_INFO"
	.align	4


	//----- nvinfo : EIATTR_CUDA_API_VERSION
	.align		4
        /*0000*/ 	.byte	0x04, 0x37
        /*0002*/ 	.short	(.L_309 - .L_308)
.L_308:
        /*0004*/ 	.word	0x00000076


	//----- nvinfo : EIATTR_SW2861232_WAR
	.align		4
.L_309:
        /*0008*/ 	.byte	0x01, 0x35
	.zero		2


	//----- nvinfo : EIATTR_PARAM_CBANK
	.align		4
        /*000c*/ 	.byte	0x04, 0x0a
        /*000e*/ 	.short	(.L_311 - .L_310)
	.align		4
.L_310:
        /*0010*/ 	.word	index@(.nv.constant0.fused_layer_norm_cast1_n_2305_to_2688__kernel)
        /*0014*/ 	.short	0x0160
        /*0016*/ 	.short	0x0028


	//----- nvinfo : EIATTR_CBANK_PARAM_SIZE
	.align		4
.L_311:
        /*0018*/ 	.byte	0x03, 0x19
        /*001a*/ 	.short	0x0028


	//----- nvinfo : EIATTR_KPARAM_INFO
	.align		4
        /*001c*/ 	.byte	0x04, 0x17
        /*001e*/ 	.short	(.L_313 - .L_312)
.L_312:
        /*0020*/ 	.word	0x00000000
        /*0024*/ 	.short	0x0004
        /*0026*/ 	.short	0x0020
        /*0028*/ 	.byte	0x00, 0xf0, 0x21, 0x00


	//----- nvinfo : EIATTR_KPARAM_INFO
	.align		4
.L_313:
        /*002c*/ 	.byte	0x04, 0x17
        /*002e*/ 	.short	(.L_315 - .L_314)
.L_314:
        /*0030*/ 	.word	0x00000000
        /*0034*/ 	.short	0x0003
        /*0036*/ 	.short	0x0018
        /*0038*/ 	.byte	0x00, 0xf0, 0x21, 0x00


	//----- nvinfo : EIATTR_KPARAM_INFO
	.align		4
.L_315:
        /*003c*/ 	.byte	0x04, 0x17
        /*003e*/ 	.short	(.L_317 - .L_316)
.L_316:
        /*0040*/ 	.word	0x00000000
        /*0044*/ 	.short	0x0002
        /*0046*/ 	.short	0x0010
        /*0048*/ 	.byte	0x00, 0xf0, 0x21, 0x00


	//----- nvinfo : EIATTR_KPARAM_INFO
	.align		4
.L_317:
        /*004c*/ 	.byte	0x04, 0x17
        /*004e*/ 	.short	(.L_319 - .L_318)
.L_318:
        /*0050*/ 	.word	0x00000000
        /*0054*/ 	.short	0x0001
        /*0056*/ 	.short	0x0008
        /*0058*/ 	.byte	0x00, 0xf0, 0x21, 0x00


	//----- nvinfo : EIATTR_KPARAM_INFO
	.align		4
.L_319:
        /*005c*/ 	.byte	0x04, 0x17
        /*005e*/ 	.short	(.L_321 - .L_320)
.L_320:
        /*0060*/ 	.word	0x00000000
        /*0064*/ 	.short	0x0000
        /*0066*/ 	.short	0x0000
        /*0068*/ 	.byte	0x00, 0xf0, 0x21, 0x00


	//----- nvinfo : EIATTR_MAXREG_COUNT
	.align		4
.L_321:
        /*006c*/ 	.byte	0x03, 0x1b
        /*006e*/ 	.short	0x00a8


	//----- nvinfo : EIATTR_COOP_GROUP_INSTR_OFFSETS
	.align		4
        /*0070*/ 	.byte	0x04, 0x28
        /*0072*/ 	.short	(.L_323 - .L_322)


	//   ....[0]....
.L_322:
        /*0074*/ 	.word	0x00000280


	//   ....[1]....
        /*0078*/ 	.word	0x00000290


	//   ....[2]....
        /*007c*/ 	.word	0x000002c0


	//   ....[3]....
        /*0080*/ 	.word	0x000002d0


	//   ....[4]....
        /*0084*/ 	.word	0x00000300


	//   ....[5]....
        /*0088*/ 	.word	0x00000310


	//   ....[6]....
        /*008c*/ 	.word	0x00000350


	//   ....[7]....
        /*0090*/ 	.word	0x00000370


	//   ....[8]....
        /*0094*/ 	.word	0x000003a0


	//   ....[9]....
        /*0098*/ 	.word	0x000003b0


	//   ....[10]....
        /*009c*/ 	.word	0x00000440


	//   ....[11]....
        /*00a0*/ 	.word	0x00000460


	//   ....[12]....
        /*00a4*/ 	.word	0x000004c0


	//   ....[13]....
        /*00a8*/ 	.word	0x000004e0


	//   ....[14]....
        /*00ac*/ 	.word	0x00000510


	//   ....[15]....
        /*00b0*/ 	.word	0x00000520


	//   ....[16]....
        /*00b4*/ 	.word	0x00000550


	//   ....[17]....
        /*00b8*/ 	.word	0x00000560


	//----- nvinfo : EIATTR_EXIT_INSTR_OFFSETS
	.align		4
.L_323:
        /*00bc*/ 	.byte	0x04, 0x1c
        /*00be*/ 	.short	(.L_325 - .L_324)


	//   ....[0]....
.L_324:
        /*00c0*/ 	.word	0x00000c70


	//----- nvinfo : EIATTR_MAX_THREADS
	.align		4
.L_325:
        /*00c4*/ 	.byte	0x04, 0x05
        /*00c6*/ 	.short	(.L_327 - .L_326)
.L_326:
        /*00c8*/ 	.word	0x00000140
        /*00cc*/ 	.word	0x00000001
        /*00d0*/ 	.word	0x00000001


	//----- nvinfo : EIATTR_CRS_STACK_SIZE
	.align		4
.L_327:
        /*00d4*/ 	.byte	0x04, 0x1e
        /*00d6*/ 	.short	(.L_329 - .L_328)
.L_328:
        /*00d8*/ 	.word	0x00000000
.L_329:


//--------------------- .nv.info.fused_layer_norm_cast1_n_2177_to_2304__kernel --------------------------
	.section	.nv.info.fused_layer_norm_cast1_n_2177_to_2304__kernel,"",@"SHT_CUDA_INFO"
	.align	4


	//----- nvinfo : EIATTR_CUDA_API_VERSION
	.align		4
        /*0000*/ 	.byte	0x04, 0x37
        /*0002*/ 	.short	(.L_331 - .L_330)
.L_330:
        /*0004*/ 	.word	0x00000076


	//----- nvinfo : EIATTR_SW2861232_WAR
	.align		4
.L_331:
        /*0008*/ 	.byte	0x01, 0x35
	.zero		2


	//----- nvinfo : EIATTR_PARAM_CBANK
	.align		4
        /*000c*/ 	.byte	0x04, 0x0a
        /*000e*/ 	.short	(.L_333 - .L_332)
	.align		4
.L_332:
        /*0010*/ 	.word	index@(.nv.constant0.fused_layer_norm_cast1_n_2177_to_2304__kernel)
        /*0014*/ 	.short	0x0160
        /*0016*/ 	.short	0x0028


	//----- nvinfo : EIATTR_CBANK_PARAM_SIZE
	.align		4
.L_333:
        /*0018*/ 	.byte	0x03, 0x19
        /*001a*/ 	.short	0x0028


	//----- nvinfo : EIATTR_KPARAM_INFO
	.align		4
        /*001c*/ 	.byte	0x04, 0x17
        /*001e*/ 	.short	(.L_335 - .L_334)
.L_334:
        /*0020*/ 	.word	0x00000000
        /*0024*/ 	.short	0x0004
        /*0026*/ 	.short	0x0020
        /*0028*/ 	.byte	0x00, 0xf0, 0x21, 0x00


	//----- nvinfo : EIATTR_KPARAM_INFO
	.align		4
.L_335:
        /*002c*/ 	.byte	0x04, 0x17
        /*002e*/ 	.short	(.L_337 - .L_336)
.L_336:
        /*0030*/ 	.word	0x00000000
        /*0034*/ 	.short	0x0003
        /*0036*/ 	.short	0x0018
        /*0038*/ 	.byte	0x00, 0xf0, 0x21, 0x00


	//----- nvinfo : EIATTR_KPARAM_INFO
	.align		4
.L_337:
        /*003c*/ 	.byte	0x04, 0x17
        /*003e*/ 	.short	(.L_339 - .L_338)
.L_338:
        /*0040*/ 	.word	0x00000000
        /*0044*/ 	.short	0x0002
        /*0046*/ 	.short	0x0010
        /*0048*/ 	.byte	0x00, 0xf0, 0x21, 0x00


	//----- nvinfo : EIATTR_KPARAM_INFO
	.align		4
.L_339:
        /*004c*/ 	.byte	0x04, 0x17
        /*004e*/ 	.short	(.L_341 - .L_340)
.L_340:
        /*0050*/ 	.word	0x00000000
        /*0054*/ 	.short	0x0001
        /*0056*/ 	.short	0x0008
        /*0058*/ 	.byte	0x00, 0xf0, 0x21, 0x00


	//----- nvinfo : EIATTR_KPARAM_INFO
	.align		4
.L_341:
        /*005c*/ 	.byte	0x04, 0x17
        /*005e*/ 	.short	(.L_343 - .L_342)
.L_342:
        /*0060*/ 	.word	0x00000000
        /*0064*/ 	.short	0x0000
        /*0066*/ 	.short	0x0000
        /*0068*/ 	.byte	0x00, 0xf0, 0x21, 0x00


	//----- nvinfo : EIATTR_MAXREG_COUNT
	.align		4
.L_343:
        /*006c*/ 	.byte	0x03, 0x1b
        /*006e*/ 	.short	0x0080


	//----- nvinfo : EIATTR_COOP_GROUP_INSTR_OFFSETS
	.align		4
        /*0070*/ 	.byte	0x04, 0x28
        /*0072*/ 	.short	(.L_345 - .L_344)


	//   ....[0]....
.L_344:
        /*0074*/ 	.word	0x00000220


	//   ....[1]....
        /*0078*/ 	.word	0x00000230


	//   ....[2]....
        /*007c*/ 	.word	0x00000260


	//   ....[3]....
        /*0080*/ 	.word	0x00000270


	//   ....[4]....
        /*0084*/ 	.word	0x000002a0


	//   ....[5]....
        /*0088*/ 	.word	0x000002b0


	//   ....[6]....
        /*008c*/ 	.word	0x000002f0


	//   ....[7]....
        /*0090*/ 	.word	0x00000310


	//   ....[8]....
        /*0094*/ 	.word	0x00000340


	//   ....[9]....
        /*0098*/ 	.word	0x00000350


	//   ....[10]....
        /*009c*/ 	.word	0x000003e0


	//   ....[11]....
        /*00a0*/ 	.word	0x000003f0


	//   ....[12]....
        /*00a4*/ 	.word	0x00000420


	//   ....[13]....
        /*00a8*/ 	.word	0x00000430


	//   ....[14]....
        /*00ac*/ 	.word	0x00000460


	//   ....[15]....
        /*00b0*/ 	.word	0x00000470


	//   ....[16]....
        /*00b4*/ 	.word	0x000004a0


	//   ....[17]....
        /*00b8*/ 	.word	0x000004b0


	//----- nvinfo : EIATTR_EXIT_INSTR_OFFSETS
	.align		4
.L_345:
        /*00bc*/ 	.byte	0x04, 0x1c
        /*00be*/ 	.short	(.L_347 - .L_346)


	//   ....[0]....
.L_346:
        /*00c0*/ 	.word	0x00000a50


	//----- nvinfo : EIATTR_MAX_THREADS
	.align		4
.L_347:
        /*00c4*/ 	.byte	0x04, 0x05
        /*00c6*/ 	.short	(.L_349 - .L_348)
.L_348:
        /*00c8*/ 	.word	0x00000200
        /*00cc*/ 	.word	0x00000001
        /*00d0*/ 	.word	0x00000001


	//----- nvinfo : EIATTR_CRS_STACK_SIZE
	.align		4
.L_349:
        /*00d4*/ 	.byte	0x04, 0x1e
        /*00d6*/ 	.short	(.L_351 - .L_350)
.L_350:
        /*00d8*/ 	.word	0x00000000
.L_351:


//--------------------- .nv.info.fused_layer_norm_cast1_n_2049_to_2176__kernel --------------------------
	.section	.nv.info.fused_layer_norm_cast1_n_2049_to_2176__kernel,"",@"SHT_CUDA_INFO"
	.align	4


	//----- nvinfo : EIATTR_CUDA_API_VERSION
	.align		4
        /*0000*/ 	.byte	0x04, 0x37
        /*0002*/ 	.short	(.L_353 - .L_352)
.L_352:
        /*0004*/ 	.word	0x00000076


	//----- nvinfo : EIATTR_SW2861232_WAR
	.align		4
.L_353:
        /*0008*/ 	.byte	0x01, 0x35
	.zero		2


	//----- nvinfo : EIATTR_PARAM_CBANK
	.align		4
        /*000c*/ 	.byte	0x04, 0x0a
        /*000e*/ 	.short	(.L_355 - .L_354)
	.align		4
.L_354:
        /*0010*/ 	.word	index@(.nv.constant0.fused_layer_norm_cast1_n_2049_to_2176__kernel)
        /*0014*/ 	.short	0x0160
        /*0016*/ 	.short	0x0028


	//----- nvinfo : EIATTR_CBANK_PARAM_SIZE
	.align		4
.L_355:
        /*0018*/ 	.byte	0x03, 0x19
        /*001a*/ 	.short	0x0028


	//----- nvinfo : EIATTR_KPARAM_INFO
	.align		4
        /*001c*/ 	.byte	0x04, 0x17
        /*001e*/ 	.short	(.L_357 - .L_356)
.L_356:
        /*0020*/ 	.word	0x00000000
        /*0024*/ 	.short	0x0004
        /*0026*/ 	.short	0x0020
        /*0028*/ 	.byte	0x00, 0xf0, 0x21, 0x00


	//----- nvinfo : EIATTR_KPARAM_INFO
	.align		4
.L_357:
        /*002c*/ 	.byte	0x04, 0x17
        /*002e*/ 	.short	(.L_359 - .L_358)
.L_358:
        /*0030*/ 	.word	0x00000000
        /*0034*/ 	.short	0x0003
        /*0036*/ 	.short	0x0018
        /*0038*/ 	.byte	0x00, 0xf0, 0x21, 0x00


	//----- nvinfo : EIATTR_KPARAM_INFO
	.align		4
.L_359:
        /*003c*/ 	.byte	0x04, 0x17
        /*003e*/ 	.short	(.L_361 - .L_360)
.L_360:
        /*0040*/ 	.word	0x00000000
        /*0044*/ 	.short	0x0002
        /*0046*/ 	.short	0x0010
        /*0048*/ 	.byte	0x00, 0xf0, 0x21, 0x00


	//----- nvinfo : EIATTR_KPARAM_INFO
	.align		4
.L_361:
        /*004c*/ 	.byte	0x04, 0x17
        /*004e*/ 	.short	(.L_363 - .L_362)
.L_362:
        /*0050*/ 	.word	0x00000000
        /*0054*/ 	.short	0x0001
        /*0056*/ 	.short	0x0008
        /*0058*/ 	.byte	0x00, 0xf0, 0x21, 0x00


	//----- nvinfo : EIATTR_KPARAM_INFO
	.align		4
.L_363:
        /*005c*/ 	.byte	0x04, 0x17
        /*005e*/ 	.short	(.L_365 - .L_364)
.L_364:
        /*0060*/ 	.word	0x00000000
        /*0064*/ 	.short	0x0000
        /*0066*/ 	.short	0x0000
        /*0068*/ 	.byte	0x00, 0xf0, 0x21, 0x00


	//----- nvinfo : EIATTR_MAXREG_COUNT
	.align		4
.L_365:
        /*006c*/ 	.byte	0x03, 0x1b
        /*006e*/ 	.short	0x00ff


	//----- nvinfo : EIATTR_COOP_GROUP_INSTR_OFFSETS
	.align		4
        /*0070*/ 	.byte	0x04, 0x28
        /*0072*/ 	.short	(.L_367 - .L_366)


	//   ....[0]....
.L_366:
        /*0074*/ 	.word	0x00000450


	//   ....[1]....
        /*0078*/ 	.word	0x00000470


	//   ....[2]....
        /*007c*/ 	.word	0x000004a0


	//   ....[3]....
        /*0080*/ 	.word	0x000004b0


	//   ....[4]....
        /*0084*/ 	.word	0x000004e0


	//   ....[5]....
        /*0088*/ 	.word	0x000004f0


	//   ....[6]....
        /*008c*/ 	.word	0x00000520


	//   ....[7]....
        /*0090*/ 	.word	0x00000530


	//   ....[8]....
        /*0094*/ 	.word	0x00000560


	//   ....[9]....
        /*0098*/ 	.word	0x00000570


	//   ....[10]....
        /*009c*/ 	.word	0x00000600


	//   ....[11]....
        /*00a0*/ 	.word	0x00000620


	//   ....[12]....
        /*00a4*/ 	.word	0x00000680


	//   ....[13]....
        /*00a8*/ 	.word	0x00000690


	//   ....[14]....
        /*00ac*/ 	.word	0x000006c0


	//   ....[15]....
        /*00b0*/ 	.word	0x000006d0


	//----- nvinfo : EIATTR_EXIT_INSTR_OFFSETS
	.align		4
.L_367:
        /*00b4*/ 	.byte	0x04, 0x1c
        /*00b6*/ 	.short	(.L_369 - .L_368)


	//   ....[0]....
.L_368:
        /*00b8*/ 	.word	0x000011f0


	//----- nvinfo : EIATTR_MAX_THREADS
	.align		4
.L_369:
        /*00bc*/ 	.byte	0x04, 0x05
        /*00be*/ 	.short	(.L_371 - .L_370)
.L_370:
        /*00c0*/ 	.word	0x000000a0
        /*00c4*/ 	.word	0x00000001
        /*00c8*/ 	.word	0x00000001


	//----- nvinfo : EIATTR_CRS_STACK_SIZE
	.align		4
.L_371:
        /*00cc*/ 	.byte	0x04, 0x1e
        /*00ce*/ 	.short	(.L_373 - .L_372)
.L_372:
        /*00d0*/ 	.word	0x00000000
.L_373:


//--------------------- .nv.info.fused_layer_norm_cast1_n_1281_to_2048__kernel --------------------------
	.section	.nv.info.fused_layer_norm_cast1_n_1281_to_2048__kernel,"",@"SHT_CUDA_INFO"
	.align	4


	//----- nvinfo : EIATTR_CUDA_API_VERSION
	.align		4
        /*0000*/ 	.byte	0x04, 0x37
        /*0002*/ 	.short	(.L_375 - .L_374)
.L_374:
        /*0004*/ 	.word	0x00000076


	//----- nvinfo : EIATTR_SW2861232_WAR
	.align		4
.L_375:
        /*0008*/ 	.byte	0x01, 0x35
	.zero		2


	//----- nvinfo : EIATTR_PARAM_CBANK
	.align		4
        /*000c*/ 	.byte	0x04, 0x0a
        /*000e*/ 	.short	(.L_377 - .L_376)
	.align		4
.L_376:
        /*0010*/ 	.word	index@(.nv.constant0.fused_layer_norm_cast1_n_1281_to_2048__kernel)
        /*0014*/ 	.short	0x0160
        /*0016*/ 	.short	0x0028


	//----- nvinfo : EIATTR_CBANK_PARAM_SIZE
	.align		4
.L_377:
        /*0018*/ 	.byte	0x03, 0x19
        /*001a*/ 	.short	0x0028


	//----- nvinfo : EIATTR_KPARAM_INFO
	.align		4
        /*001c*/ 	.byte	0x04, 0x17
        /*001e*/ 	.short	(.L_379 - .L_378)
.L_378:
        /*0020*/ 	.word	0x00000000
        /*0024*/ 	.short	0x0004
        /*0026*/ 	.short	0x0020
        /*0028*/ 	.byte	0x00, 0xf0, 0x21, 0x00


	//----- nvinfo : EIATTR_KPARAM_INFO
	.align		4
.L_379:
        /*002c*/ 	.byte	0x04, 0x17
        /*002e*/ 	.short	(.L_381 - .L_380)
.L_380:
        /*0030*/ 	.word	0x00000000
        /*0034*/ 	.short	0x0003
        /*0036*/ 	.short	0x0018
        /*0038*/ 	.byte	0x00, 0xf0, 0x21, 0x00


	//----- nvinfo : EIATTR_KPARAM_INFO
	.align		4
.L_381:
        /*003c*/ 	.byte	0x04, 0x17
        /*003e*/ 	.short	(.L_383 - .L_382)
.L_382:
        /*0040*/ 	.word	0x00000000
        /*0044*/ 	.short	0x0002
        /*0046*/ 	.short	0x0010
        /*0048*/ 	.byte	0x00, 0xf0, 0x21, 0x00


	//----- nvinfo : EIATTR_KPARAM_INFO
	.align		4
.L_383:
        /*004c*/ 	.byte	0x04, 0x17
        /*004e*/ 	.short	(.L_385 - .L_384)
.L_384:
        /*0050*/ 	.word	0x00000000
        /*0054*/ 	.short	0x0001
        /*0056*/ 	.short	0x0008
        /*0058*/ 	.byte	0x00, 0xf0, 0x21, 0x00


	//----- nvinfo : EIATTR_KPARAM_INFO
	.align		4
.L_385:
        /*005c*/ 	.byte	0x04, 0x17
        /*005e*/ 	.short	(.L_387 - .L_386)
.L_386:
        /*0060*/ 	.word	0x00000000
        /*0064*/ 	.short	0x0000
        /*0066*/ 	.short	0x0000
        /*0068*/ 	.byte	0x00, 0xf0, 0x21, 0x00


	//----- nvinfo : EIATTR_MAXREG_COUNT
	.align		4
.L_387:
        /*006c*/ 	.byte	0x03, 0x1b
        /*006e*/ 	.short	0x0080


	//----- nvinfo : EIATTR_COOP_GROUP_INSTR_OFFSETS
	.align		4
        /*0070*/ 	.byte	0x04, 0x28
        /*0072*/ 	.short	(.L_389 - .L_388)


	//   ....[0]....
.L_388:
        /*0074*/ 	.word	0x00000220


	//   ....[1]....
        /*0078*/ 	.word	0x00000230


	//   ....[2]....
        /*007c*/ 	.word	0x00000260


	//   ....[3]....
        /*0080*/ 	.word	0x00000270


	//   ....[4]....
        /*0084*/ 	.word	0x000002a0


	//   ....[5]....
        /*0088*/ 	.word	0x000002b0


	//   ....[6]....
        /*008c*/ 	.word	0x000002f0


	//   ....[7]....
        /*0090*/ 	.word	0x00000310


	//   ....[8]....
        /*0094*/ 	.word	0x00000340


	//   ....[9]....
        /*0098*/ 	.word	0x00000350


	//   ....[10]....
        /*009c*/ 	.word	0x000003e0


	//   ....[11]....
        /*00a0*/ 	.word	0x000003f0


	//   ....[12]....
        /*00a4*/ 	.word	0x00000420


	//   ....[13]....
        /*00a8*/ 	.word	0x00000430


	//   ....[14]....
        /*00ac*/ 	.word	0x00000460


	//   ....[15]....
        /*00b0*/ 	.word	0x00000470


	//   ....[16]....
        /*00b4*/ 	.word	0x000004a0


	//   ....[17]....
        /*00b8*/ 	.word	0x000004b0


	//----- nvinfo : EIATTR_EXIT_INSTR_OFFSETS
	.align		4
.L_389:
        /*00bc*/ 	.byte	0x04, 0x1c
        /*00be*/ 	.short	(.L_391 - .L_390)


	//   ....[0]....
.L_390:
        /*00c0*/ 	.word	0x00000a50


	//----- nvinfo : EIATTR_MAX_THREADS
	.align		4
.L_391:
        /*00c4*/ 	.byte	0x04, 0x05
        /*00c6*/ 	.short	(.L_393 - .L_392)
.L_392:
        /*00c8*/ 	.word	0x00000200
        /*00cc*/ 	.word	0x00000001
        /*00d0*/ 	.word	0x00000001


	//----- nvinfo : EIATTR_CRS_STACK_SIZE
	.align		4
.L_393:
        /*00d4*/ 	.byte	0x04, 0x1e
        /*00d6*/ 	.short	(.L_395 - .L_394)
.L_394:
        /*00d8*/ 	.word	0x00000000
.L_395:


//--------------------- .nv.info.fused_layer_norm_cast1_n_385_to_1280__kernel --------------------------
	.section	.nv.info.fused_layer_norm_cast1_n_385_to_1280__kernel,"",@"SHT_CUDA_INFO"
	.align	4


	//----- nvinfo : EIATTR_CUDA_API_VERSION
	.align		4
        /*0000*/ 	.byte	0x04, 0x37
        /*0002*/ 	.short	(.L_397 - .L_396)
.L_396:
        /*0004*/ 	.word	0x00000076


	//----- nvinfo : EIATTR_SW2861232_WAR
	.align		4
.L_397:
        /*0008*/ 	.byte	0x01, 0x35
	.zero		2


	//----- nvinfo : EIATTR_PARAM_CBANK
	.align		4
        /*000c*/ 	.byte	0x04, 0x0a
        /*000e*/ 	.short	(.L_399 - .L_398)
	.align		4
.L_398:
        /*0010*/ 	.word	index@(.nv.constant0.fused_layer_norm_cast1_n_385_to_1280__kernel)
        /*0014*/ 	.short	0x0160
        /*0016*/ 	.short	0x0028


	//----- nvinfo : EIATTR_CBANK_PARAM_SIZE
	.align		4
.L_399:
        /*0018*/ 	.byte	0x03, 0x19
        /*001a*/ 	.short	0x0028


	//----- nvinfo : EIATTR_KPARAM_INFO
	.align		4
        /*001c*/ 	.byte	0x04, 0x17
        /*001e*/ 	.short	(.L_401 - .L_400)
.L_400:
        /*0020*/ 	.word	0x00000000
        /*0024*/ 	.short	0x0004
        /*0026*/ 	.short	0x0020
        /*0028*/ 	.byte	0x00, 0xf0, 0x21, 0x00


	//----- nvinfo : EIATTR_KPARAM_INFO
	.align		4
.L_401:
        /*002c*/ 	.byte	0x04, 0x17
        /*002e*/ 	.short	(.L_403 - .L_402)
.L_402:
        /*0030*/ 	.word	0x00000000
        /*0034*/ 	.short	0x0003
        /*0036*/ 	.short	0x0018
        /*0038*/ 	.byte	0x00, 0xf0, 0x21, 0x00


	//----- nvinfo : EIATTR_KPARAM_INFO
	.align		4
.L_403:
        /*003c*/ 	.byte	0x04, 0x17
        /*003e*/ 	.short	(.L_405 - .L_404)
.L_404:
        /*0040*/ 	.word	0x00000000
        /*0044*/ 	.short	0x0002
        /*0046*/ 	.short	0x0010
        /*0048*/ 	.byte	0x00, 0xf0, 0x21, 0x00


	//----- nvinfo : EIATTR_KPARAM_INFO
	.align		4
.L_405:
        /*004c*/ 	.byte	0x04, 0x17
        /*004e*/ 	.short	(.L_407 - .L_406)
.L_406:
        /*0050*/ 	.word	0x00000000
        /*0054*/ 	.short	0x0001
        /*0056*/ 	.short	0x0008
        /*0058*/ 	.byte	0x00, 0xf0, 0x21, 0x00


	//----- nvinfo : EIATTR_KPARAM_INFO
	.align		4
.L_407:
        /*005c*/ 	.byte	0x04, 0x17
        /*005e*/ 	.short	(.L_409 - .L_408)
.L_408:
        /*0060*/ 	.word	0x00000000
        /*0064*/ 	.short	0x0000
        /*0066*/ 	.short	0x0000
        /*0068*/ 	.byte	0x00, 0xf0, 0x21, 0x00


	//----- nvinfo : EIATTR_MAXREG_COUNT
	.align		4
.L_409:
        /*006c*/ 	.byte	0x03, 0x1b
        /*006e*/ 	.short	0x00a8


	//----- nvinfo : EIATTR_COOP_GROUP_INSTR_OFFSETS
	.align		4
        /*0070*/ 	.byte	0x04, 0x28
        /*0072*/ 	.short	(.L_411 - .L_410)


	//   ....[0]....
.L_410:
        /*0074*/ 	.word	0x00000280


	//   ....[1]....
        /*0078*/ 	.word	0x00000290


	//   ....[2]....
        /*007c*/ 	.word	0x000002c0


	//   ....[3]....
        /*0080*/ 	.word	0x000002d0


	//   ....[4]....
        /*0084*/ 	.word	0x00000300


	//   ....[5]....
        /*0088*/ 	.word	0x00000310


	//   ....[6]....
        /*008c*/ 	.word	0x00000350


	//   ....[7]....
        /*0090*/ 	.word	0x00000370


	//   ....[8]....
        /*0094*/ 	.word	0x000003a0


	//   ....[9]....
        /*0098*/ 	.word	0x000003b0


	//   ....[10]....
        /*009c*/ 	.word	0x00000440


	//   ....[11]....
        /*00a0*/ 	.word	0x00000460


	//   ....[12]....
        /*00a4*/ 	.word	0x000004c0


	//   ....[13]....
        /*00a8*/ 	.word	0x000004e0


	//   ....[14]....
        /*00ac*/ 	.word	0x00000510


	//   ....[15]....
        /*00b0*/ 	.word	0x00000520


	//   ....[16]....
        /*00b4*/ 	.word	0x00000550


	//   ....[17]....
        /*00b8*/ 	.word	0x00000560


	//----- nvinfo : EIATTR_EXIT_INSTR_OFFSETS
	.align		4
.L_411:
        /*00bc*/ 	.byte	0x04, 0x1c
        /*00be*/ 	.short	(.L_413 - .L_412)


	//   ....[0]....
.L_412:
        /*00c0*/ 	.word	0x00000c70


	//----- nvinfo : EIATTR_MAX_THREADS
	.align		4
.L_413:
        /*00c4*/ 	.byte	0x04, 0x05
        /*00c6*/ 	.short	(.L_415 - .L_414)
.L_414:
        /*00c8*/ 	.word	0x00000140
        /*00cc*/ 	.word	0x00000001
        /*00d0*/ 	.word	0x00000001


	//----- nvinfo : EIATTR_CRS_STACK_SIZE
	.align		4
.L_415:
        /*00d4*/ 	.byte	0x04, 0x1e
        /*00d6*/ 	.short	(.L_417 - .L_416)
.L_416:
        /*00d8*/ 	.word	0x00000000
.L_417:


//--------------------- .nv.info.fused_layer_norm_cast1_n_257_to_384__kernel --------------------------
	.section	.nv.info.fused_layer_norm_cast1_n_257_to_384__kernel,"",@"SHT_CUDA_INFO"
	.align	4


	//----- nvinfo : EIATTR_CUDA_API_VERSION
	.align		4
        /*0000*/ 	.byte	0x04, 0x37
        /*0002*/ 	.short	(.L_419 - .L_418)
.L_418:
        /*0004*/ 	.word	0x00000076


	//----- nvinfo : EIATTR_SW2861232_WAR
	.align		4
.L_419:
        /*0008*/ 	.byte	0x01, 0x35
	.zero		2


	//----- nvinfo : EIATTR_PARAM_CBANK
	.align		4
        /*000c*/ 	.byte	0x04, 0x0a
        /*000e*/ 	.short	(.L_421 - .L_420)
	.align		4
.L_420:
        /*0010*/ 	.word	index@(.nv.constant0.fused_layer_norm_cast1_n_257_to_384__kernel)
        /*0014*/ 	.short	0x0160
        /*0016*/ 	.short	0x0028


	//----- nvinfo : EIATTR_CBANK_PARAM_SIZE
	.align		4
.L_421:
        /*0018*/ 	.byte	0x03, 0x19
        /*001a*/ 	.short	0x0028


	//----- nvinfo : EIATTR_KPARAM_INFO
	.align		4
        /*001c*/ 	.byte	0x04, 0x17
        /*001e*/ 	.short	(.L_423 - .L_422)
.L_422:
        /*0020*/ 	.word	0x00000000
        /*0024*/ 	.short	0x0004
        /*0026*/ 	.short	0x0020
        /*0028*/ 	.byte	0x00, 0xf0, 0x21, 0x00


	//----- nvinfo : EIATTR_KPARAM_INFO
	.align		4
.L_423:
        /*002c*/ 	.byte	0x04, 0x17
        /*002e*/ 	.short	(.L_425 - .L_424)
.L_424:
        /*0030*/ 	.word	0x00000000
        /*0034*/ 	.short	0x0003
        /*0036*/ 	.short	0x0018
        /*0038*/ 	.byte	0x00, 0xf0, 0x21, 0x00


	//----- nvinfo : EIATTR_KPARAM_INFO
	.align		4
.L_425:
        /*003c*/ 	.byte	0x04, 0x17
        /*003e*/ 	.short	(.L_427 - .L_426)
.L_426:
        /*0040*/ 	.word	0x00000000
        /*0044*/ 	.short	0x0002
        /*0046*/ 	.short	0x0010
        /*0048*/ 	.byte	0x00, 0xf0, 0x21, 0x00


	//----- nvinfo : EIATTR_KPARAM_INFO
	.align		4
.L_427:
        /*004c*/ 	.byte	0x04, 0x17
        /*004e*/ 	.short	(.L_429 - .L_428)
.L_428:
        /*0050*/ 	.word	0x00000000
        /*0054*/ 	.short	0x0001
        /*0056*/ 	.short	0x0008
        /*0058*/ 	.byte	0x00, 0xf0, 0x21, 0x00


	//----- nvinfo : EIATTR_KPARAM_INFO
	.align		4
.L_429:
        /*005c*/ 	.byte	0x04, 0x17
        /*005e*/ 	.short	(.L_431 - .L_430)
.L_430:
        /*0060*/ 	.word	0x00000000
        /*0064*/ 	.short	0x0000
        /*0066*/ 	.short	0x0000
        /*0068*/ 	.byte	0x00, 0xf0, 0x21, 0x00


	//----- nvinfo : EIATTR_MAXREG_COUNT
	.align		4
.L_431:
        /*006c*/ 	.byte	0x03, 0x1b
        /*006e*/ 	.short	0x00ff


	//----- nvinfo : EIATTR_COOP_GROUP_INSTR_OFFSETS
	.align		4
        /*0070*/ 	.byte	0x04, 0x28
        /*0072*/ 	.short	(.L_433 - .L_432)


	//   ....[0]....
.L_432:
        /*0074*/ 	.word	0x00000520


	//   ....[1]....
        /*0078*/ 	.word	0x00000530


	//   ....[2]....
        /*007c*/ 	.word	0x00000560


	//   ....[3]....
        /*0080*/ 	.word	0x00000570


	//   ....[4]....
        /*0084*/ 	.word	0x000005a0


	//   ....[5]....
        /*0088*/ 	.word	0x000005b0


	//   ....[6]....
        /*008c*/ 	.word	0x000005f0


	//   ....[7]....
        /*0090*/ 	.word	0x00000610


	//   ....[8]....
        /*0094*/ 	.word	0x00000640


	//   ....[9]....
        /*0098*/ 	.word	0x00000650


	//   ....[10]....
        /*009c*/ 	.word	0x000006e0


	//   ....[11]....
        /*00a0*/ 	.word	0x000006f0


	//   ....[12]....
        /*00a4*/ 	.word	0x00000720


	//   ....[13]....
        /*00a8*/ 	.word	0x00000730


	//----- nvinfo : EIATTR_EXIT_INSTR_OFFSETS
	.align		4
.L_433:
        /*00ac*/ 	.byte	0x04, 0x1c
        /*00ae*/ 	.short	(.L_435 - .L_434)


	//   ....[0]....
.L_434:
        /*00b0*/ 	.word	0x00001480


	//----- nvinfo : EIATTR_MAX_THREADS
	.align		4
.L_435:
        /*00b4*/ 	.byte	0x04, 0x05
        /*00b6*/ 	.short	(.L_437 - .L_436)
.L_436:
        /*00b8*/ 	.word	0x00000080
        /*00bc*/ 	.word	0x00000001
        /*00c0*/ 	.word	0x00000001


	//----- nvinfo : EIATTR_CRS_STACK_SIZE
	.align		4
.L_437:
        /*00c4*/ 	.byte	0x04, 0x1e
        /*00c6*/ 	.short	(.L_439 - .L_438)
.L_438:
        /*00c8*/ 	.word	0x00000000
.L_439:


//--------------------- .nv.info.fused_layer_norm_cast1_n_1_to_256__kernel --------------------------
	.section	.nv.info.fused_layer_norm_cast1_n_1_to_256__kernel,"",@"SHT_CUDA_INFO"
	.align	4


	//----- nvinfo : EIATTR_CUDA_API_VERSION
	.align		4
        /*0000*/ 	.byte	0x04, 0x37
        /*0002*/ 	.short	(.L_441 - .L_440)
.L_440:
        /*0004*/ 	.word	0x00000076


	//----- nvinfo : EIATTR_SW2861232_WAR
	.align		4
.L_441:
        /*0008*/ 	.byte	0x01, 0x35
	.zero		2


	//----- nvinfo : EIATTR_PARAM_CBANK
	.align		4
        /*000c*/ 	.byte	0x04, 0x0a
        /*000e*/ 	.short	(.L_443 - .L_442)
	.align		4
.L_442:
        /*0010*/ 	.word	index@(.nv.constant0.fused_layer_norm_cast1_n_1_to_256__kernel)
        /*0014*/ 	.short	0x0160
        /*0016*/ 	.short	0x0028


	//----- nvinfo : EIATTR_CBANK_PARAM_SIZE
	.align		4
.L_443:
        /*0018*/ 	.byte	0x03, 0x19
        /*001a*/ 	.short	0x0028


	//----- nvinfo : EIATTR_KPARAM_INFO
	.align		4
        /*001c*/ 	.byte	0x04, 0x17
        /*001e*/ 	.short	(.L_445 - .L_444)
.L_444:
        /*0020*/ 	.word	0x00000000
        /*0024*/ 	.short	0x0004
        /*0026*/ 	.short	0x0020
        /*0028*/ 	.byte	0x00, 0xf0, 0x21, 0x00


	//----- nvinfo : EIATTR_KPARAM_INFO
	.align		4
.L_445:
        /*002c*/ 	.byte	0x04, 0x17
        /*002e*/ 	.short	(.L_447 - .L_446)
.L_446:
        /*0030*/ 	.word	0x00000000
        /*0034*/ 	.short	0x0003
        /*0036*/ 	.short	0x0018
        /*0038*/ 	.byte	0x00, 0xf0, 0x21, 0x00


	//----- nvinfo : EIATTR_KPARAM_INFO
	.align		4
.L_447:
        /*003c*/ 	.byte	0x04, 0x17
        /*003e*/ 	.short	(.L_449 - .L_448)
.L_448:
        /*0040*/ 	.word	0x00000000
        /*0044*/ 	.short	0x0002
        /*0046*/ 	.short	0x0010
        /*0048*/ 	.byte	0x00, 0xf0, 0x21, 0x00


	//----- nvinfo : EIATTR_KPARAM_INFO
	.align		4
.L_449:
        /*004c*/ 	.byte	0x04, 0x17
        /*004e*/ 	.short	(.L_451 - .L_450)
.L_450:
        /*0050*/ 	.word	0x00000000
        /*0054*/ 	.short	0x0001
        /*0056*/ 	.short	0x0008
        /*0058*/ 	.byte	0x00, 0xf0, 0x21, 0x00


	//----- nvinfo : EIATTR_KPARAM_INFO
	.align		4
.L_451:
        /*005c*/ 	.byte	0x04, 0x17
        /*005e*/ 	.short	(.L_453 - .L_452)
.L_452:
        /*0060*/ 	.word	0x00000000
        /*0064*/ 	.short	0x0000
        /*0066*/ 	.short	0x0000
        /*0068*/ 	.byte	0x00, 0xf0, 0x21, 0x00


	//----- nvinfo : EIATTR_MAXREG_COUNT
	.align		4
.L_453:
        /*006c*/ 	.byte	0x03, 0x1b
        /*006e*/ 	.short	0x00ff


	//----- nvinfo : EIATTR_COOP_GROUP_INSTR_OFFSETS
	.align		4
        /*0070*/ 	.byte	0x04, 0x28
        /*0072*/ 	.short	(.L_455 - .L_454)


	//   ....[0]....
.L_454:
        /*0074*/ 	.word	0x000003a0


	//   ....[1]....
        /*0078*/ 	.word	0x000003b0


	//   ....[2]....
        /*007c*/ 	.word	0x000003e0


	//   ....[3]....
        /*0080*/ 	.word	0x000003f0


	//   ....[4]....
        /*0084*/ 	.word	0x00000420


	//   ....[5]....
        /*0088*/ 	.word	0x00000430


	//   ....[6]....
        /*008c*/ 	.word	0x00000470


	//   ....[7]....
        /*0090*/ 	.word	0x00000490


	//   ....[8]....
        /*0094*/ 	.word	0x000004c0


	//   ....[9]....
        /*0098*/ 	.word	0x000004d0


	//   ....[10]....
        /*009c*/ 	.word	0x00000560


	//   ....[11]....
        /*00a0*/ 	.word	0x00000570


	//   ....[12]....
        /*00a4*/ 	.word	0x000005a0


	//   ....[13]....
        /*00a8*/ 	.word	0x000005b0


	//   ....[14]....
        /*00ac*/ 	.word	0x000005e0


	//   ....[15]....
        /*00b0*/ 	.word	0x000005f0


	//----- nvinfo : EIATTR_EXIT_INSTR_OFFSETS
	.align		4
.L_455:
        /*00b4*/ 	.byte	0x04, 0x1c
        /*00b6*/ 	.short	(.L_457 - .L_456)


	//   ....[0]....
.L_456:
        /*00b8*/ 	.word	0x00000e00


	//----- nvinfo : EIATTR_MAX_THREADS
	.align		4
.L_457:
        /*00bc*/ 	.byte	0x04, 0x05
        /*00be*/ 	.short	(.L_459 - .L_458)
.L_458:
        /*00c0*/ 	.word	0x00000100
        /*00c4*/ 	.word	0x00000001
        /*00c8*/ 	.word	0x00000001


	//----- nvinfo : EIATTR_CRS_STACK_SIZE
	.align		4
.L_459:
        /*00cc*/ 	.byte	0x04, 0x1e
        /*00ce*/ 	.short	(.L_461 - .L_460)
.L_460:
        /*00d0*/ 	.word	0x00000000
.L_461:


//--------------------- .nv.rel.action            --------------------------
	.section	.nv.rel.action,"",@"SHT_CUDA_RELOCINFO"
	.align	8
	.sectionentsize	8
        /*0000*/ 	.byte	0x4b, 0x00, 0x00, 0x00, 0x00, 0x00, 0x00, 0x00, 0x00, 0x02, 0x02, 0x08, 0x10, 0x0a, 0x2f, 0x22
        /* <DEDUP_REMOVED lines=13> */


//--------------------- .nv.constant0.fused_layer_norm_cast1_n_3713_to_4096__kernel --------------------------
	.section	.nv.constant0.fused_layer_norm_cast1_n_3713_to_4096__kernel,"a",@progbits
	.align	4
.nv.constant0.fused_layer_norm_cast1_n_3713_to_4096__kernel:
	.zero		392


//--------------------- .nv.constant0.fused_layer_norm_cast1_n_3585_to_3712__kernel --------------------------
	.section	.nv.constant0.fused_layer_norm_cast1_n_3585_to_3712__kernel,"a",@progbits
	.align	4
.nv.constant0.fused_layer_norm_cast1_n_3585_to_3712__kernel:
	.zero		392


//--------------------- .nv.constant0.fused_layer_norm_cast1_n_2817_to_3584__kernel --------------------------
	.section	.nv.constant0.fused_layer_norm_cast1_n_2817_to_3584__kernel,"a",@progbits
	.align	4
.nv.constant0.fused_layer_norm_cast1_n_2817_to_3584__kernel:
	.zero		392


//--------------------- .nv.constant0.fused_layer_norm_cast1_n_2689_to_2816__kernel --------------------------
	.section	.nv.constant0.fused_layer_norm_cast1_n_2689_to_2816__kernel,"a",@progbits
	.align	4
.nv.constant0.fused_layer_norm_cast1_n_2689_to_2816__kernel:
	.zero		392


//--------------------- .nv.constant0.fused_layer_norm_cast1_n_2305_to_2688__kernel --------------------------
	.section	.nv.constant0.fused_layer_norm_cast1_n_2305_to_2688__kernel,"a",@progbits
	.align	4
.nv.constant0.fused_layer_norm_cast1_n_2305_to_2688__kernel:
	.zero		392


//--------------------- .nv.constant0.fused_layer_norm_cast1_n_2177_to_2304__kernel --------------------------
	.section	.nv.constant0.fused_layer_norm_cast1_n_2177_to_2304__kernel,"a",@progbits
	.align	4
.nv.constant0.fused_layer_norm_cast1_n_2177_to_2304__kernel:
	.zero		392


//--------------------- .nv.constant0.fused_layer_norm_cast1_n_2049_to_2176__kernel --------------------------
	.section	.nv.constant0.fused_layer_norm_cast1_n_2049_to_2176__kernel,"a",@progbits
	.align	4
.nv.constant0.fused_layer_norm_cast1_n_2049_to_2176__kernel:
	.zero		392


//--------------------- .nv.constant0.fused_layer_norm_cast1_n_1281_to_2048__kernel --------------------------
	.section	.nv.constant0.fused_layer_norm_cast1_n_1281_to_2048__kernel,"a",@progbits
	.align	4
.nv.constant0.fused_layer_norm_cast1_n_1281_to_2048__kernel:
	.zero		392


//--------------------- .nv.constant0.fused_layer_norm_cast1_n_385_to_1280__kernel --------------------------
	.section	.nv.constant0.fused_layer_norm_cast1_n_385_to_1280__kernel,"a",@progbits
	.align	4
.nv.constant0.fused_layer_norm_cast1_n_385_to_1280__kernel:
	.zero		392


//--------------------- .nv.constant0.fused_layer_norm_cast1_n_257_to_384__kernel --------------------------
	.section	.nv.constant0.fused_layer_norm_cast1_n_257_to_384__kernel,"a",@progbits
	.align	4
.nv.constant0.fused_layer_norm_cast1_n_257_to_384__kernel:
	.zero		392


//--------------------- .nv.constant0.fused_layer_norm_cast1_n_1_to_256__kernel --------------------------
	.section	.nv.constant0.fused_layer_norm_cast1_n_1_to_256__kernel,"a",@progbits
	.align	4
.nv.constant0.fused_layer_norm_cast1_n_1_to_256__kernel:
	.zero		392


//--------------------- .text.fused_layer_norm_cast1_n_3713_to_4096__kernel --------------------------
	.section	.text.fused_layer_norm_cast1_n_3713_to_4096__kernel,"ax",@progbits
	.sectionflags	@"SHF_BARRIERS=1"
	.sectioninfo	@"SHI_REGISTERS=34"
	.align	128
        .global         fused_layer_norm_cast1_n_3713_to_4096__kernel
        .type           fused_layer_norm_cast1_n_3713_to_4096__kernel,@function
        .size           fused_layer_norm_cast1_n_3713_to_4096__kernel,(.L_x_100 - fused_layer_norm_cast1_n_3713_to_4096__kernel)
        .other          fused_layer_norm_cast1_n_3713_to_4096__kernel,@"STO_CUDA_ENTRY STV_DEFAULT"
fused_layer_norm_cast1_n_3713_to_4096__kernel:
.text.fused_layer_norm_cast1_n_3713_to_4096__kernel:
[----:B------:R-:W-:-:S02]  /*0000*/  MOV R1, c[0x0][0x28] ;  /* 0x00000a0000017a02 */ /* 0x000fc40000000f00 */
[----:B------:R-:W0:Y:S01]  /*0010*/  S2R R2, SR_TID.X ;  /* 0x0000000000027919 */ /* 0x000e220000002100 */
[----:B------:R-:W-:-:S03]  /*0020*/  ULDC.64 UR4, c[0x0][0x118] ;  /* 0x0000460000047ab9 */ /* 0x000fc60000000a00 */
[----:B------:R-:W1:Y:S01]  /*0030*/  S2R R5, SR_CTAID.X ;  /* 0x0000000000057919 */ /* 0x000e620000002500 */
[C---:B0-----:R-:W-:Y:S01]  /*0040*/  IMAD.WIDE.U32 R6, R2.reuse, 0x4, RZ ;  /* 0x0000000402067825 */ /* 0x041fe200078e00ff */
[C---:B------:R-:W-:Y:S02]  /*0050*/  LEA.HI R0, R2.reuse, 0x4, RZ, 0x19 ;  /* 0x0000000402007811 */ /* 0x040fe400078fc8ff */
[----:B------:R-:W-:Y:S02]  /*0060*/  ISETP.GT.U32.AND P0, PT, R2, 0x27f, PT ;  /* 0x0000027f0200780c */ /* 0x000fe40003f04070 */
[----:B------:R-:W-:Y:S01]  /*0070*/  ISETP.GT.U32.AND P1, PT, R0, 0x4, PT ;  /* 0x000000040000780c */ /* 0x000fe20003f24070 */
[----:B-1----:R-:W-:-:S05]  /*0080*/  IMAD.WIDE.U32 R8, R5, 0xa00, R6 ;  /* 0x00000a0005087825 */ /* 0x002fca00078e0006 */
[----:B------:R-:W-:-:S04]  /*0090*/  LEA R12, P2, R8, c[0x0][0x168], 0x2 ;  /* 0x00005a00080c7a11 */ /* 0x000fc800078410ff */
[----:B------:R-:W-:-:S05]  /*00a0*/  LEA.HI.X R13, R8, c[0x0][0x16c], R9, 0x2, P2 ;  /* 0x00005b00080d7a11 */ /* 0x000fca00010f1409 */
[----:B------:R-:W2:Y:S04]  /*00b0*/  @!P0 LDG.E.128.CONSTANT R8, [R12.64] ;  /* 0x000000040c088981 */ /* 0x000ea8000c1e9d00 */
[----:B------:R-:W3:Y:S01]  /*00c0*/  @!P1 LDG.E.128.CONSTANT R16, [R12.64+0x2000] ;  /* 0x002000040c109981 */ /* 0x000ee2000c1e9d00 */
[----:B------:R-:W-:-:S05]  /*00d0*/  LEA R6, R6, 0x90, 0x2 ;  /* 0x0000009006067811 */ /* 0x000fca00078e10ff */
[----:B--2---:R-:W-:Y:S01]  /*00e0*/  @!P0 STS.128 [R6], R8 ;  /* 0x0000000806008388 */ /* 0x004fe20000000c00 */
[----:B------:R-:W-:-:S03]  /*00f0*/  LOP3.LUT P0, RZ, R2, 0x1f, RZ, 0xc0, !PT ;  /* 0x0000001f02ff7812 */ /* 0x000fc6000780c0ff */
[----:B---3--:R-:W-:Y:S04]  /*0100*/  @!P1 STS.128 [R6+0x2000], R16 ;  /* 0x0020001006009388 */ /* 0x008fe80000000c00 */
[----:B------:R-:W-:Y:S06]  /*0110*/  BAR.SYNC 0x0 ;  /* 0x0000000000007b1d */ /* 0x000fec0000000000 */
[----:B------:R-:W0:Y:S01]  /*0120*/  LDS R0, [R2.X4+0x90] ;  /* 0x0000900002007984 */ /* 0x000e220000004800 */
[----:B------:R-:W-:-:S03]  /*0130*/  ISETP.GT.U32.AND P1, PT, R2, 0xf, PT ;  /* 0x0000000f0200780c */ /* 0x000fc60003f24070 */
[----:B------:R-:W1:Y:S04]  /*0140*/  LDS R15, [R2.X4+0x890] ;  /* 0x00089000020f7984 */ /* 0x000e680000004800 */
[----:B------:R-:W2:Y:S04]  /*0150*/  LDS R21, [R2.X4+0x1090] ;  /* 0x0010900002157984 */ /* 0x000ea80000004800 */
[----:B------:R-:W3:Y:S04]  /*0160*/  LDS R23, [R2.X4+0x1890] ;  /* 0x0018900002177984 */ /* 0x000ee80000004800 */
[----:B------:R-:W4:Y:S01]  /*0170*/  LDS R25, [R2.X4+0x2090] ;  /* 0x0020900002197984 */ /* 0x000f220000004800 */
[----:B0-----:R-:W-:Y:S01]  /*0180*/  FADD R7, RZ, R0 ;  /* 0x00000000ff077221 */ /* 0x001fe20000000000 */
[----:B------:R-:W-:-:S03]  /*0190*/  FFMA R0, R0, R0, RZ ;  /* 0x0000000000007223 */ /* 0x000fc600000000ff */
[----:B-1----:R-:W-:Y:S01]  /*01a0*/  FADD R7, R7, R15 ;  /* 0x0000000f07077221 */ /* 0x002fe20000000000 */
[----:B------:R-:W-:-:S03]  /*01b0*/  FFMA R0, R15, R15, R0 ;  /* 0x0000000f0f007223 */ /* 0x000fc60000000000 */
[----:B--2---:R-:W-:Y:S01]  /*01c0*/  FADD R7, R7, R21 ;  /* 0x0000001507077221 */ /* 0x004fe20000000000 */
[----:B------:R-:W-:-:S03]  /*01d0*/  FFMA R0, R21, R21, R0 ;  /* 0x0000001515007223 */ /* 0x000fc60000000000 */
[----:B---3--:R-:W-:Y:S01]  /*01e0*/  FADD R7, R7, R23 ;  /* 0x0000001707077221 */ /* 0x008fe20000000000 */
[----:B------:R-:W-:-:S03]  /*01f0*/  FFMA R0, R23, R23, R0 ;  /* 0x0000001717007223 */ /* 0x000fc60000000000 */
[----:B----4-:R-:W-:Y:S01]  /*0200*/  FADD R7, R7, R25 ;  /* 0x0000001907077221 */ /* 0x010fe20000000000 */
[----:B------:R-:W-:-:S04]  /*0210*/  FFMA R0, R25, R25, R0 ;  /* 0x0000001919007223 */ /* 0x000fc80000000000 */
[----:B------:R-:W0:Y:S04]  /*0220*/  SHFL.DOWN PT, R6, R7, 0x10, 0x1f ;  /* 0x0a001f0007067f89 */ /* 0x000e2800000e0000 */
[----:B------:R-:W1:Y:S01]  /*0230*/  SHFL.DOWN PT, R9, R0, 0x10, 0x1f ;  /* 0x0a001f0000097f89 */ /* 0x000e6200000e0000 */
[----:B0-----:R-:W-:Y:S01]  /*0240*/  FADD R6, R7, R6 ;  /* 0x0000000607067221 */ /* 0x001fe20000000000 */
[----:B-1----:R-:W-:-:S04]  /*0250*/  FADD R9, R0, R9 ;  /* 0x0000000900097221 */ /* 0x002fc80000000000 */
[----:B------:R-:W0:Y:S04]  /*0260*/  SHFL.DOWN PT, R11, R6, 0x8, 0x1f ;  /* 0x09001f00060b7f89 */ /* 0x000e2800000e0000 */
[----:B------:R-:W1:Y:S01]  /*0270*/  SHFL.DOWN PT, R8, R9, 0x8, 0x1f ;  /* 0x09001f0009087f89 */ /* 0x000e6200000e0000 */
[----:B0-----:R-:W-:Y:S01]  /*0280*/  FADD R11, R6, R11 ;  /* 0x0000000b060b7221 */ /* 0x001fe20000000000 */
[----:B-1----:R-:W-:-:S04]  /*0290*/  FADD R8, R9, R8 ;  /* 0x0000000809087221 */ /* 0x002fc80000000000 */
[----:B------:R-:W0:Y:S04]  /*02a0*/  SHFL.DOWN PT, R10, R11, 0x4, 0x1f ;  /* 0x08801f000b0a7f89 */ /* 0x000e2800000e0000 */
[----:B------:R-:W1:Y:S01]  /*02b0*/  SHFL.DOWN PT, R13, R8, 0x4, 0x1f ;  /* 0x08801f00080d7f89 */ /* 0x000e6200000e0000 */
[----:B0-----:R-:W-:Y:S01]  /*02c0*/  FADD R10, R11, R10 ;  /* 0x0000000a0b0a7221 */ /* 0x001fe20000000000 */
[----:B------:R-:W-:Y:S01]  /*02d0*/  @!P0 SHF.R.U32.HI R11, RZ, 0x3, R2 ;  /* 0x00000003ff0b8819 */ /* 0x000fe20000011602 */
[----:B-1----:R-:W-:-:S03]  /*02e0*/  FADD R13, R8, R13 ;  /* 0x0000000d080d7221 */ /* 0x002fc60000000000 */
[----:B------:R-:W0:Y:S01]  /*02f0*/  SHFL.DOWN PT, R7, R10, 0x2, 0x1f ;  /* 0x08401f000a077f89 */ /* 0x000e2200000e0000 */
[----:B------:R-:W-:-:S03]  /*0300*/  @!P0 LOP3.LUT R11, R11, 0x1ffffffc, RZ, 0xc0, !PT ;  /* 0x1ffffffc0b0b8812 */ /* 0x000fc600078ec0ff */
[----:B------:R-:W1:Y:S01]  /*0310*/  SHFL.DOWN PT, R0, R13, 0x2, 0x1f ;  /* 0x08401f000d007f89 */ /* 0x000e6200000e0000 */
[----:B0-----:R-:W-:Y:S01]  /*0320*/  FADD R7, R10, R7 ;  /* 0x000000070a077221 */ /* 0x001fe20000000000 */
[----:B-1----:R-:W-:-:S04]  /*0330*/  FADD R0, R13, R0 ;  /* 0x000000000d007221 */ /* 0x002fc80000000000 */
[----:B------:R-:W0:Y:S04]  /*0340*/  SHFL.DOWN PT, R6, R7, 0x1, 0x1f ;  /* 0x08201f0007067f89 */ /* 0x000e2800000e0000 */
[----:B------:R-:W1:Y:S01]  /*0350*/  SHFL.DOWN PT, R9, R0, 0x1, 0x1f ;  /* 0x08201f0000097f89 */ /* 0x000e6200000e0000 */
[----:B0-----:R-:W-:Y:S01]  /*0360*/  FADD R6, R7, R6 ;  /* 0x0000000607067221 */ /* 0x001fe20000000000 */
[----:B-1----:R-:W-:-:S04]  /*0370*/  FADD R9, R0, R9 ;  /* 0x0000000900097221 */ /* 0x002fc80000000000 */
[----:B------:R-:W-:Y:S04]  /*0380*/  @!P0 STS [R11+0x48], R6 ;  /* 0x000048060b008388 */ /* 0x000fe80000000800 */
[----:B------:R-:W-:Y:S04]  /*0390*/  @!P0 STS [R11+0x8], R9 ;  /* 0x000008090b008388 */ /* 0x000fe80000000800 */
[----:B------:R-:W-:Y:S06]  /*03a0*/  BAR.SYNC 0x0 ;  /* 0x0000000000007b1d */ /* 0x000fec0000000000 */
[----:B------:R-:W0:Y:S01]  /*03b0*/  @!P1 LDS R3, [R2.X4+0x48] ;  /* 0x0000480002039984 */ /* 0x000e220000004800 */
[----:B------:R-:W-:-:S03]  /*03c0*/  ISETP.NE.AND P0, PT, R2, RZ, PT ;  /* 0x000000ff0200720c */ /* 0x000fc60003f05270 */
[----:B------:R-:W1:Y:S04]  /*03d0*/  @!P1 LDS R4, [R2.X4+0x8] ;  /* 0x0000080002049984 */ /* 0x000e680000004800 */
[----:B0-----:R-:W0:Y:S04]  /*03e0*/  SHFL.DOWN PT, R0, R3, 0x8, 0x1f ;  /* 0x09001f0003007f89 */ /* 0x001e2800000e0000 */
[----:B-1----:R-:W1:Y:S01]  /*03f0*/  SHFL.DOWN PT, R7, R4, 0x8, 0x1f ;  /* 0x09001f0004077f89 */ /* 0x002e6200000e0000 */
        /* <DEDUP_REMOVED lines=14> */
[----:B------:R-:W-:Y:S04]  /*04e0*/  @!P0 STS [RZ], R3 ;  /* 0x00000003ff008388 */ /* 0x000fe80000000800 */
[----:B------:R-:W-:Y:S04]  /*04f0*/  @!P0 STS [0x4], R0 ;  /* 0x00000400ff008388 */ /* 0x000fe80000000800 */
[----:B------:R-:W-:Y:S06]  /*0500*/  BAR.SYNC 0x0 ;  /* 0x0000000000007b1d */ /* 0x000fec0000000000 */
[----:B------:R-:W0:Y:S04]  /*0510*/  @!P0 LDS R7, [RZ] ;  /* 0x00000000ff078984 */ /* 0x000e280000000800 */
[----:B------:R-:W1:Y:S04]  /*0520*/  @!P0 LDS R8, [0x4] ;  /* 0x00000400ff088984 */ /* 0x000e680000000800 */
[----:B0-----:R-:W-:Y:S04]  /*0530*/  @!P0 STS [0x88], R7 ;  /* 0x00008807ff008388 */ /* 0x001fe80000000800 */
[----:B-1----:R-:W-:Y:S04]  /*0540*/  @!P0 STS [0x8c], R8 ;  /* 0x00008c08ff008388 */ /* 0x002fe80000000800 */
[----:B------:R-:W-:Y:S06]  /*0550*/  BAR.SYNC 0x0 ;  /* 0x0000000000007b1d */ /* 0x000fec0000000000 */
[----:B------:R-:W0:Y:S04]  /*0560*/  LDS.64 R10, [0x88] ;  /* 0x00008800ff0a7984 */ /* 0x000e280000000a00 */
[----:B------:R-:W1:Y:S01]  /*0570*/  LDS R9, [R2.X4+0x90] ;  /* 0x0000900002097984 */ /* 0x000e620000004800 */
[----:B0-----:R-:W-:-:S04]  /*0580*/  FMUL R4, R10, 0.00039062500582076609135 ;  /* 0x39cccccd0a047820 */ /* 0x001fc80000400000 */
[----:B------:R-:W-:-:S04]  /*0590*/  FMUL R6, R4, R4 ;  /* 0x0000000404067220 */ /* 0x000fc80000400000 */
[----:B------:R-:W-:-:S04]  /*05a0*/  FFMA R6, R11, 0.00039062500582076609135, -R6 ;  /* 0x39cccccd0b067823 */ /* 0x000fc80000000806 */
[----:B------:R-:W-:Y:S01]  /*05b0*/  FADD R0, R6, 9.9999997473787516356e-06 ;  /* 0x3727c5ac06007421 */ /* 0x000fe20000000000 */
[----:B-1----:R-:W-:-:S03]  /*05c0*/  FADD R6, -R4, R9 ;  /* 0x0000000904067221 */ /* 0x002fc60000000100 */
[----:B------:R0:W1:Y:S01]  /*05d0*/  MUFU.RSQ R11, R0 ;  /* 0x00000000000b7308 */ /* 0x0000620000001400 */
[----:B------:R-:W-:-:S04]  /*05e0*/  IADD3 R3, R0, -0xd000000, RZ ;  /* 0xf300000000037810 */ /* 0x000fc80007ffe0ff */
[----:B------:R-:W-:Y:S02]  /*05f0*/  ISETP.GT.U32.AND P0, PT, R3, 0x727fffff, PT ;  /* 0x727fffff0300780c */ /* 0x000fe40003f04070 */
[----:B------:R-:W-:-:S11]  /*0600*/  MOV R3, RZ ;  /* 0x000000ff00037202 */ /* 0x000fd60000000f00 */
[----:B------:R-:W-:Y:S05]  /*0610*/  @!P0 BRA `(.L_x_0) ;  /* 0x0000004000008947 */ /* 0x000fea0003800000 */
[----:B01----:R-:W-:-:S02]  /*0620*/  MOV R10, 0x640 ;  /* 0x00000640000a7802 */ /* 0x003fc40000000f00 */
[----:B------:R-:W-:Y:S05]  /*0630*/  CALL.REL.NOINC `($fused_layer_norm_cast1_n_3713_to_4096__kernel$__cuda_sm20_sqrt_rn_f32_slowpath) ;  /* 0x0000075000007944 */ /* 0x000fea0003c00000 */
[----:B------:R-:W-:Y:S01]  /*0640*/  MOV R0, R7 ;  /* 0x0000000700007202 */ /* 0x000fe20000000f00 */
[----:B------:R-:W-:Y:S05]  /*0650*/  BRA `(.L_x_1) ;  /* 0x0000004000007947 */ /* 0x000fea0003800000 */
.L_x_0:
[----:B01----:R-:W-:Y:S01]  /*0660*/  FMUL.FTZ R7, R0, R11 ;  /* 0x0000000b00077220 */ /* 0x003fe20000410000 */
[----:B------:R-:W-:-:S03]  /*0670*/  FMUL.FTZ R11, R11, 0.5 ;  /* 0x3f0000000b0b7820 */ /* 0x000fc60000410000 */
[----:B------:R-:W-:-:S04]  /*0680*/  FFMA R0, -R7, R7, R0 ;  /* 0x0000000707007223 */ /* 0x000fc80000000100 */
[----:B------:R-:W-:-:S05]  /*0690*/  FFMA R0, R0, R11, R7 ;  /* 0x0000000b00007223 */ /* 0x000fca0000000007 */
.L_x_1:
[----:B------:R-:W-:-:S04]  /*06a0*/  IADD3 R7, R0, 0x1800000, RZ ;  /* 0x0180000000077810 */ /* 0x000fc80007ffe0ff */
[----:B------:R-:W-:-:S04]  /*06b0*/  LOP3.LUT R7, R7, 0x7f800000, RZ, 0xc0, !PT ;  /* 0x7f80000007077812 */ /* 0x000fc800078ec0ff */
[----:B------:R-:W-:-:S13]  /*06c0*/  ISETP.GT.U32.AND P0, PT, R7, 0x1ffffff, PT ;  /* 0x01ffffff0700780c */ /* 0x000fda0003f04070 */
[----:B------:R-:W-:Y:S05]  /*06d0*/  @P0 BRA `(.L_x_2) ;  /* 0x0000004000000947 */ /* 0x000fea0003800000 */
[----:B------:R-:W-:-:S02]  /*06e0*/  MOV R8, 0x700 ;  /* 0x0000070000087802 */ /* 0x000fc40000000f00 */
[----:B------:R-:W-:Y:S05]  /*06f0*/  CALL.REL.NOINC `($fused_layer_norm_cast1_n_3713_to_4096__kernel$__cuda_sm20_rcp_rn_f32_slowpath) ;  /* 0x0000036000007944 */ /* 0x000fea0003c00000 */
[----:B-1----:R-:W-:Y:S01]  /*0700*/  MOV R19, R7 ;  /* 0x0000000700137202 */ /* 0x002fe20000000f00 */
[----:B------:R-:W-:Y:S05]  /*0710*/  BRA `(.L_x_3) ;  /* 0x0000004000007947 */ /* 0x000fea0003800000 */
.L_x_2:
[----:B------:R-:W0:Y:S02]  /*0720*/  MUFU.RCP R19, R0 ;  /* 0x0000000000137308 */ /* 0x000e240000001000 */
[----:B0-----:R-:W-:-:S04]  /*0730*/  FFMA R7, R19, R0, -1 ;  /* 0xbf80000013077423 */ /* 0x001fc80000000000 */
[----:B------:R-:W-:-:S04]  /*0740*/  FADD.FTZ R8, -R7, -RZ ;  /* 0x800000ff07087221 */ /* 0x000fc80000010100 */
[----:B------:R-:W-:-:S01]  /*0750*/  FFMA R19, R19, R8, R19 ;  /* 0x0000000813137223 */ /* 0x000fc20000000013 */
.L_x_3:
[----:B------:R-:W-:Y:S01]  /*0760*/  SHF.L.U32 R20, R2, 0x2, RZ ;  /* 0x0000000202147819 */ /* 0x000fe200000006ff */
[----:B------:R-:W-:Y:S01]  /*0770*/  LDS R23, [R2.X4+0x890] ;  /* 0x0008900002177984 */ /* 0x000fe20000004800 */
[----:B0-----:R-:W-:Y:S02]  /*0780*/  SHF.R.U32.HI R0, RZ, 0x1e, R2 ;  /* 0x0000001eff007819 */ /* 0x001fe40000011602 */
[C---:B------:R-:W-:Y:S01]  /*0790*/  IADD3 R8, P0, R20.reuse, c[0x0][0x170], RZ ;  /* 0x00005c0014087a10 */ /* 0x040fe20007f1e0ff */
[----:B------:R-:W0:Y:S01]  /*07a0*/  LDS R27, [R2.X4+0x1090] ;  /* 0x00109000021b7984 */ /* 0x000e220000004800 */
[----:B------:R-:W-:Y:S02]  /*07b0*/  IADD3 R20, P1, R20, c[0x0][0x178], RZ ;  /* 0x00005e0014147a10 */ /* 0x000fe40007f3e0ff */
[C---:B------:R-:W-:Y:S01]  /*07c0*/  IADD3.X R9, R0.reuse, c[0x0][0x174], RZ, P0, !PT ;  /* 0x00005d0000097a10 */ /* 0x040fe200007fe4ff */
[----:B------:R-:W1:Y:S01]  /*07d0*/  LDS R29, [R2.X4+0x1890] ;  /* 0x00189000021d7984 */ /* 0x000e620000004800 */
[----:B------:R-:W-:-:S03]  /*07e0*/  IADD3.X R21, R0, c[0x0][0x17c], RZ, P1, !PT ;  /* 0x00005f0000157a10 */ /* 0x000fc60000ffe4ff */
[----:B------:R2:W3:Y:S04]  /*07f0*/  LDG.E.CONSTANT R17, [R8.64+0x800] ;  /* 0x0008000408117981 */ /* 0x0004e8000c1e9900 */
[----:B------:R2:W4:Y:S04]  /*0800*/  LDG.E.CONSTANT R14, [R8.64+0x1000] ;  /* 0x00100004080e7981 */ /* 0x000528000c1e9900 */
[----:B------:R2:W5:Y:S04]  /*0810*/  LDG.E.CONSTANT R10, [R8.64+0x1800] ;  /* 0x00180004080a7981 */ /* 0x000568000c1e9900 */
[----:B------:R2:W3:Y:S04]  /*0820*/  LDG.E.CONSTANT R0, [R8.64] ;  /* 0x0000000408007981 */ /* 0x0004e8000c1e9900 */
[----:B------:R2:W3:Y:S04]  /*0830*/  LDG.E.CONSTANT R7, [R8.64+0x2000] ;  /* 0x0020000408077981 */ /* 0x0004e8000c1e9900 */
[----:B------:R-:W3:Y:S04]  /*0840*/  LDG.E.CONSTANT R25, [R20.64+0x800] ;  /* 0x0008000414197981 */ /* 0x000ee8000c1e9900 */
[----:B------:R-:W4:Y:S04]  /*0850*/  LDG.E.CONSTANT R22, [R20.64+0x1000] ;  /* 0x0010000414167981 */ /* 0x000f28000c1e9900 */
[----:B------:R-:W5:Y:S04]  /*0860*/  LDG.E.CONSTANT R15, [R20.64+0x1800] ;  /* 0x00180004140f7981 */ /* 0x000f68000c1e9900 */
[----:B------:R-:W5:Y:S04]  /*0870*/  LDG.E.CONSTANT R11, [R20.64] ;  /* 0x00000004140b7981 */ /* 0x000f68000c1e9900 */
[----:B------:R-:W5:Y:S01]  /*0880*/  LDG.E.CONSTANT R16, [R20.64+0x2000] ;  /* 0x0020000414107981 */ /* 0x000f62000c1e9900 */
[----:B------:R-:W-:Y:S01]  /*0890*/  IMAD.WIDE.U32 R12, R5, 0xa00, R2 ;  /* 0x00000a00050c7825 */ /* 0x000fe200078e0002 */
[C---:B0-----:R-:W-:Y:S01]  /*08a0*/  FADD R18, -R4.reuse, R27 ;  /* 0x0000001b04127221 */ /* 0x041fe20000000100 */
[----:B-1----:R-:W-:Y:S01]  /*08b0*/  FADD R24, -R4, R29 ;  /* 0x0000001d04187221 */ /* 0x002fe20000000100 */
[----:B------:R-:W0:Y:S01]  /*08c0*/  LDS R31, [R2.X4+0x2090] ;  /* 0x00209000021f7984 */ /* 0x000e220000004800 */
[-C--:B------:R-:W-:Y:S01]  /*08d0*/  FMUL R6, R6, R19.reuse ;  /* 0x0000001306067220 */ /* 0x080fe20000400000 */
[----:B--2---:R-:W-:Y:S01]  /*08e0*/  LEA R8, P0, R12, c[0x0][0x160], 0x1 ;  /* 0x000058000c087a11 */ /* 0x004fe200078008ff */
[-C--:B------:R-:W-:Y:S01]  /*08f0*/  FMUL R3, R18, R19.reuse ;  /* 0x0000001312037220 */ /* 0x080fe20000400000 */
[----:B------:R-:W-:-:S02]  /*0900*/  FMUL R24, R24, R19 ;  /* 0x0000001318187220 */ /* 0x000fc40000400000 */
[----:B------:R-:W-:Y:S01]  /*0910*/  LEA.HI.X R9, R12, c[0x0][0x164], R13, 0x1, P0 ;  /* 0x000059000c097a11 */ /* 0x000fe200000f0c0d */
[----:B------:R-:W-:-:S04]  /*0920*/  FADD R12, -R4, R23 ;  /* 0x00000017040c7221 */ /* 0x000fc80000000100 */
[----:B------:R-:W-:Y:S01]  /*0930*/  FMUL R12, R12, R19 ;  /* 0x000000130c0c7220 */ /* 0x000fe20000400000 */
[----:B0-----:R-:W-:-:S04]  /*0940*/  FADD R4, -R4, R31 ;  /* 0x0000001f04047221 */ /* 0x001fc80000000100 */
[----:B------:R-:W-:Y:S01]  /*0950*/  FMUL R19, R4, R19 ;  /* 0x0000001304137220 */ /* 0x000fe20000400000 */
[----:B---3--:R-:W-:Y:S01]  /*0960*/  FFMA R12, R12, R17, R25 ;  /* 0x000000110c0c7223 */ /* 0x008fe20000000019 */
[----:B----4-:R-:W-:-:S04]  /*0970*/  FFMA R3, R3, R14, R22 ;  /* 0x0000000e03037223 */ /* 0x010fc80000000016 */
[----:B------:R-:W-:Y:S01]  /*0980*/  F2FP.PACK_AB R12, RZ, R12 ;  /* 0x0000000cff0c723e */ /* 0x000fe200000000ff */
[----:B-----5:R-:W-:Y:S01]  /*0990*/  FFMA R10, R24, R10, R15 ;  /* 0x0000000a180a7223 */ /* 0x020fe2000000000f */
[----:B------:R-:W-:-:S03]  /*09a0*/  F2FP.PACK_AB R3, RZ, R3 ;  /* 0x00000003ff03723e */ /* 0x000fc600000000ff */
[----:B------:R-:W-:Y:S01]  /*09b0*/  STG.E.U16 [R8.64+0x400], R12 ;  /* 0x0004000c08007986 */ /* 0x000fe2000c101504 */
[----:B------:R-:W-:Y:S01]  /*09c0*/  FFMA R0, R6, R0, R11 ;  /* 0x0000000006007223 */ /* 0x000fe2000000000b */
[----:B------:R-:W-:Y:S02]  /*09d0*/  F2FP.PACK_AB R10, RZ, R10 ;  /* 0x0000000aff0a723e */ /* 0x000fe400000000ff */
[----:B------:R-:W-:Y:S01]  /*09e0*/  STG.E.U16 [R8.64+0x800], R3 ;  /* 0x0008000308007986 */ /* 0x000fe2000c101504 */
[----:B------:R-:W-:Y:S01]  /*09f0*/  FFMA R7, R19, R7, R16 ;  /* 0x0000000713077223 */ /* 0x000fe20000000010 */
[----:B------:R-:W-:Y:S02]  /*0a00*/  F2FP.PACK_AB R0, RZ, R0 ;  /* 0x00000000ff00723e */ /* 0x000fe400000000ff */
[----:B------:R-:W-:Y:S02]  /*0a10*/  STG.E.U16 [R8.64+0xc00], R10 ;  /* 0x000c000a08007986 */ /* 0x000fe4000c101504 */
[----:B------:R-:W-:-:S02]  /*0a20*/  F2FP.PACK_AB R7, RZ, R7 ;  /* 0x00000007ff07723e */ /* 0x000fc400000000ff */
[----:B------:R-:W-:Y:S04]  /*0a30*/  STG.E.U16 [R8.64], R0 ;  /* 0x0000000008007986 */ /* 0x000fe8000c101504 */
[----:B------:R-:W-:Y:S01]  /*0a40*/  STG.E.U16 [R8.64+0x1000], R7 ;  /* 0x0010000708007986 */ /* 0x000fe2000c101504 */
[----:B------:R-:W-:Y:S05]  /*0a50*/  EXIT ;  /* 0x000000000000794d */ /* 0x000fea0003800000 */
        .weak           $fused_layer_norm_cast1_n_3713_to_4096__kernel$__cuda_sm20_rcp_rn_f32_slowpath
        .type           $fused_layer_norm_cast1_n_3713_to_4096__kernel$__cuda_sm20_rcp_rn_f32_slowpath,@function
        .size           $fused_layer_norm_cast1_n_3713_to_4096__kernel$__cuda_sm20_rcp_rn_f32_slowpath,($fused_layer_norm_cast1_n_3713_to_4096__kernel$__cuda_sm20_sqrt_rn_f32_slowpath - $fused_layer_norm_cast1_n_3713_to_4096__kernel$__cuda_sm20_rcp_rn_f32_slowpath)
$fused_layer_norm_cast1_n_3713_to_4096__kernel$__cuda_sm20_rcp_rn_f32_slowpath:
[----:B------:R-:W-:-:S04]  /*0a60*/  SHF.L.U32 R7, R0, 0x1, RZ ;  /* 0x0000000100077819 */ /* 0x000fc800000006ff */
[----:B------:R-:W-:-:S04]  /*0a70*/  SHF.R.U32.HI R13, RZ, 0x18, R7 ;  /* 0x00000018ff0d7819 */ /* 0x000fc80000011607 */
[----:B------:R-:W-:-:S13]  /*0a80*/  ISETP.NE.U32.AND P0, PT, R13, RZ, PT ;  /* 0x000000ff0d00720c */ /* 0x000fda0003f05070 */
[----:B------:R-:W-:Y:S05]  /*0a90*/  @P0 BRA `(.L_x_4) ;  /* 0x000000b000000947 */ /* 0x000fea0003800000 */
[----:B------:R-:W-:-:S04]  /*0aa0*/  SHF.L.U32 R7, R0, 0x1, RZ ;  /* 0x0000000100077819 */ /* 0x000fc800000006ff */
[----:B------:R-:W-:-:S13]  /*0ab0*/  ISETP.NE.AND P0, PT, R7, RZ, PT ;  /* 0x000000ff0700720c */ /* 0x000fda0003f05270 */
[----:B------:R0:W1:Y:S01]  /*0ac0*/  @!P0 MUFU.RCP R7, R0 ;  /* 0x0000000000078308 */ /* 0x0000620000001000 */
[----:B------:R-:W-:Y:S05]  /*0ad0*/  @!P0 BRA `(.L_x_5) ;  /* 0x0000029000008947 */ /* 0x000fea0003800000 */
[----:B------:R-:W-:-:S04]  /*0ae0*/  FFMA R9, R0, 1.84467440737095516160e+19, RZ ;  /* 0x5f80000000097823 */ /* 0x000fc800000000ff */
[----:B0-----:R-:W0:Y:S02]  /*0af0*/  MUFU.RCP R0, R9 ;  /* 0x0000000900007308 */ /* 0x001e240000001000 */
[----:B01----:R-:W-:-:S04]  /*0b00*/  FFMA R7, R9, R0, -1 ;  /* 0xbf80000009077423 */ /* 0x003fc80000000000 */
[----:B------:R-:W-:-:S04]  /*0b10*/  FADD.FTZ R7, -R7, -RZ ;  /* 0x800000ff07077221 */ /* 0x000fc80000010100 */
[----:B------:R-:W-:-:S04]  /*0b20*/  FFMA R0, R0, R7, R0 ;  /* 0x0000000700007223 */ /* 0x000fc80000000000 */
[----:B------:R-:W-:Y:S01]  /*0b30*/  FFMA R7, R0, 1.84467440737095516160e+19, RZ ;  /* 0x5f80000000077823 */ /* 0x000fe200000000ff */
[----:B------:R-:W-:Y:S05]  /*0b40*/  BRA `(.L_x_5) ;  /* 0x0000022000007947 */ /* 0x000fea0003800000 */
.L_x_4:
[----:B------:R-:W-:-:S04]  /*0b50*/  IADD3 R15, R13, -0xfd, RZ ;  /* 0xffffff030d0f7810 */ /* 0x000fc80007ffe0ff */
[----:B------:R-:W-:-:S13]  /*0b60*/  ISETP.GT.U32.AND P0, PT, R15, 0x1, PT ;  /* 0x000000010f00780c */ /* 0x000fda0003f04070 */
[----:B------:R-:W-:Y:S05]  /*0b70*/  @P0 BRA `(.L_x_6) ;  /* 0x000001e000000947 */ /* 0x000fea0003800000 */
[----:B------:R-:W-:Y:S02]  /*0b80*/  LOP3.LUT R14, R0, 0x7fffff, RZ, 0xc0, !PT ;  /* 0x007fffff000e7812 */ /* 0x000fe400078ec0ff */
[----:B------:R-:W-:Y:S02]  /*0b90*/  MOV R12, 0x3 ;  /* 0x00000003000c7802 */ /* 0x000fe40000000f00 */
[----:B------:R-:W-:Y:S02]  /*0ba0*/  LOP3.LUT R7, R14, 0x3f800000, RZ, 0xfc, !PT ;  /* 0x3f8000000e077812 */ /* 0x000fe400078efcff */
[----:B------:R-:W-:Y:S02]  /*0bb0*/  SHF.L.U32 R12, R12, R15, RZ ;  /* 0x0000000f0c0c7219 */ /* 0x000fe400000006ff */
[----:B------:R-:W0:Y:S02]  /*0bc0*/  MUFU.RCP R10, R7 ;  /* 0x00000007000a7308 */ /* 0x000e240000001000 */
[----:B0-----:R-:W-:-:S04]  /*0bd0*/  FFMA R9, R7, R10, -1 ;  /* 0xbf80000007097423 */ /* 0x001fc8000000000a */
[----:B------:R-:W-:-:S04]  /*0be0*/  FADD.FTZ R9, -R9, -RZ ;  /* 0x800000ff09097221 */ /* 0x000fc80000010100 */
[CCC-:B------:R-:W-:Y:S01]  /*0bf0*/  FFMA.RM R11, R10.reuse, R9.reuse, R10.reuse ;  /* 0x000000090a0b7223 */ /* 0x1c0fe2000000400a */
[----:B------:R-:W-:-:S04]  /*0c00*/  FFMA.RP R10, R10, R9, R10 ;  /* 0x000000090a0a7223 */ /* 0x000fc8000000800a */
[C---:B------:R-:W-:Y:S02]  /*0c10*/  LOP3.LUT R9, R11.reuse, 0x7fffff, RZ, 0xc0, !PT ;  /* 0x007fffff0b097812 */ /* 0x040fe400078ec0ff */
[----:B------:R-:W-:Y:S02]  /*0c20*/  FSETP.NEU.FTZ.AND P0, PT, R11, R10, PT ;  /* 0x0000000a0b00720b */ /* 0x000fe40003f1d000 */
[----:B------:R-:W-:Y:S02]  /*0c30*/  LOP3.LUT R9, R9, 0x800000, RZ, 0xfc, !PT ;  /* 0x0080000009097812 */ /* 0x000fe400078efcff */
[----:B------:R-:W-:Y:S02]  /*0c40*/  SEL R10, RZ, 0xffffffff, !P0 ;  /* 0xffffffffff0a7807 */ /* 0x000fe40004000000 */
[----:B------:R-:W-:Y:S02]  /*0c50*/  LOP3.LUT R12, R12, R9, RZ, 0xc0, !PT ;  /* 0x000000090c0c7212 */ /* 0x000fe400078ec0ff */
[----:B------:R-:W-:-:S02]  /*0c60*/  IADD3 R10, -R10, RZ, RZ ;  /* 0x000000ff0a0a7210 */ /* 0x000fc40007ffe1ff */
[-C--:B------:R-:W-:Y:S02]  /*0c70*/  SHF.R.U32.HI R12, RZ, R15.reuse, R12 ;  /* 0x0000000fff0c7219 */ /* 0x080fe4000001160c */
[----:B------:R-:W-:Y:S02]  /*0c80*/  LOP3.LUT P1, RZ, R10, R15, R9, 0xf8, !PT ;  /* 0x0000000f0aff7212 */ /* 0x000fe4000782f809 */
[C---:B------:R-:W-:Y:S02]  /*0c90*/  LOP3.LUT P0, RZ, R12.reuse, 0x1, RZ, 0xc0, !PT ;  /* 0x000000010cff7812 */ /* 0x040fe4000780c0ff */
[----:B------:R-:W-:Y:S02]  /*0ca0*/  LOP3.LUT P2, RZ, R12, 0x2, RZ, 0xc0, !PT ;  /* 0x000000020cff7812 */ /* 0x000fe4000784c0ff */
[----:B------:R-:W-:Y:S02]  /*0cb0*/  IADD3 R10, R13, -0xfc, RZ ;  /* 0xffffff040d0a7810 */ /* 0x000fe40007ffe0ff */
[----:B------:R-:W-:-:S02]  /*0cc0*/  PLOP3.LUT P0, PT, P0, P1, P2, 0xe0, 0x0 ;  /* 0x000000000000781c */ /* 0x000fc40000703c20 */
[----:B------:R-:W-:Y:S02]  /*0cd0*/  ISETP.NE.U32.AND P1, PT, R14, RZ, PT ;  /* 0x000000ff0e00720c */ /* 0x000fe40003f25070 */
[----:B------:R-:W-:-:S04]  /*0ce0*/  SEL R7, RZ, 0x1, !P0 ;  /* 0x00000001ff077807 */ /* 0x000fc80004000000 */
[----:B------:R-:W-:-:S04]  /*0cf0*/  IADD3 R7, -R7, RZ, RZ ;  /* 0x000000ff07077210 */ /* 0x000fc80007ffe1ff */
[----:B------:R-:W-:Y:S02]  /*0d00*/  ISETP.GE.AND P0, PT, R7, RZ, PT ;  /* 0x000000ff0700720c */ /* 0x000fe40003f06270 */
[----:B------:R-:W-:-:S11]  /*0d10*/  SHF.R.U32.HI R7, RZ, R10, R9 ;  /* 0x0000000aff077219 */ /* 0x000fd60000011609 */
[----:B------:R-:W-:-:S04]  /*0d20*/  @!P0 IADD3 R7, R7, 0x1, RZ ;  /* 0x0000000107078810 */ /* 0x000fc80007ffe0ff */
[----:B------:R-:W-:-:S04]  /*0d30*/  @!P1 SHF.L.U32 R7, R7, 0x1, RZ ;  /* 0x0000000107079819 */ /* 0x000fc800000006ff */
[----:B------:R-:W-:Y:S01]  /*0d40*/  LOP3.LUT R7, R7, 0x80000000, R0, 0xf8, !PT ;  /* 0x8000000007077812 */ /* 0x000fe200078ef800 */
[----:B------:R-:W-:Y:S05]  /*0d50*/  BRA `(.L_x_5) ;  /* 0x0000001000007947 */ /* 0x000fea0003800000 */
.L_x_6:
[----:B------:R0:W1:Y:S02]  /*0d60*/  MUFU.RCP R7, R0 ;  /* 0x0000000000077308 */ /* 0x0000640000001000 */
.L_x_5:
[----:B------:R-:W-:-:S04]  /*0d70*/  MOV R9, 0x0 ;  /* 0x0000000000097802 */ /* 0x000fc80000000f00 */
[----:B------:R-:W-:Y:S05]  /*0d80*/  RET.REL.NODEC R8 `(fused_layer_norm_cast1_n_3713_to_4096__kernel) ;  /* 0xfffff27008007950 */ /* 0x000fea0003c3ffff */
        .weak           $fused_layer_norm_cast1_n_3713_to_4096__kernel$__cuda_sm20_sqrt_rn_f32_slowpath
        .type           $fused_layer_norm_cast1_n_3713_to_4096__kernel$__cuda_sm20_sqrt_rn_f32_slowpath,@function
        .size           $fused_layer_norm_cast1_n_3713_to_4096__kernel$__cuda_sm20_sqrt_rn_f32_slowpath,(.L_x_100 - $fused_layer_norm_cast1_n_3713_to_4096__kernel$__cuda_sm20_sqrt_rn_f32_slowpath)
$fused_layer_norm_cast1_n_3713_to_4096__kernel$__cuda_sm20_sqrt_rn_f32_slowpath:
[----:B------:R-:W-:-:S13]  /*0d90*/  LOP3.LUT P0, RZ, R0, 0x7fffffff, RZ, 0xc0, !PT ;  /* 0x7fffffff00ff7812 */ /* 0x000fda000780c0ff */
[----:B------:R-:W-:Y:S01]  /*0da0*/  @!P0 MOV R7, R0 ;  /* 0x0000000000078202 */ /* 0x000fe20000000f00 */
[----:B------:R-:W-:Y:S05]  /*0db0*/  @!P0 BRA `(.L_x_7) ;  /* 0x0000011000008947 */ /* 0x000fea0003800000 */
[----:B------:R-:W-:-:S13]  /*0dc0*/  FSETP.GEU.FTZ.AND P0, PT, R0, RZ, PT ;  /* 0x000000ff0000720b */ /* 0x000fda0003f1e000 */
[----:B------:R-:W-:Y:S01]  /*0dd0*/  @!P0 MOV R7, 0x7fffffff ;  /* 0x7fffffff00078802 */ /* 0x000fe20000000f00 */
[----:B------:R-:W-:Y:S05]  /*0de0*/  @!P0 BRA `(.L_x_7) ;  /* 0x000000e000008947 */ /* 0x000fea0003800000 */
[----:B------:R-:W-:-:S13]  /*0df0*/  FSETP.GTU.FTZ.AND P0, PT, |R0|, +INF , PT ;  /* 0x7f8000000000780b */ /* 0x000fda0003f1c200 */
[----:B------:R-:W-:Y:S01]  /*0e00*/  @P0 FADD.FTZ R7, R0, 1 ;  /* 0x3f80000000070421 */ /* 0x000fe20000010000 */
[----:B------:R-:W-:Y:S05]  /*0e10*/  @P0 BRA `(.L_x_7) ;  /* 0x000000b000000947 */ /* 0x000fea0003800000 */
[----:B------:R-:W-:-:S13]  /*0e20*/  FSETP.NEU.FTZ.AND P0, PT, |R0|, +INF , PT ;  /* 0x7f8000000000780b */ /* 0x000fda0003f1d200 */
[----:B------:R-:W-:Y:S01]  /*0e30*/  @!P0 MOV R7, R0 ;  /* 0x0000000000078202 */ /* 0x000fe20000000f00 */
[----:B------:R-:W-:Y:S05]  /*0e40*/  @!P0 BRA `(.L_x_7) ;  /* 0x0000008000008947 */ /* 0x000fea0003800000 */
[----:B------:R-:W-:-:S04]  /*0e50*/  FFMA R0, R0, 1.84467440737095516160e+19, RZ ;  /* 0x5f80000000007823 */ /* 0x000fc800000000ff */
[----:B------:R-:W0:Y:S02]  /*0e60*/  MUFU.RSQ R7, R0 ;  /* 0x0000000000077308 */ /* 0x000e240000001400 */
[----:B0-----:R-:W-:Y:S01]  /*0e70*/  FMUL.FTZ R9, R0, R7 ;  /* 0x0000000700097220 */ /* 0x001fe20000410000 */
[----:B------:R-:W-:-:S03]  /*0e80*/  FMUL.FTZ R7, R7, 0.5 ;  /* 0x3f00000007077820 */ /* 0x000fc60000410000 */
[----:B------:R-:W-:-:S04]  /*0e90*/  FADD.FTZ R8, -R9, -RZ ;  /* 0x800000ff09087221 */ /* 0x000fc80000010100 */
[----:B------:R-:W-:-:S04]  /*0ea0*/  FFMA R8, R9, R8, R0 ;  /* 0x0000000809087223 */ /* 0x000fc80000000000 */
[----:B------:R-:W-:-:S04]  /*0eb0*/  FFMA R7, R8, R7, R9 ;  /* 0x0000000708077223 */ /* 0x000fc80000000009 */
[----:B------:R-:W-:-:S01]  /*0ec0*/  FMUL.FTZ R7, R7, 2.3283064365386962891e-10 ;  /* 0x2f80000007077820 */ /* 0x000fc20000410000 */
.L_x_7:
[----:B------:R-:W-:Y:S02]  /*0ed0*/  MOV R8, R10 ;  /* 0x0000000a00087202 */ /* 0x000fe40000000f00 */
[----:B------:R-:W-:-:S04]  /*0ee0*/  MOV R9, 0x0 ;  /* 0x0000000000097802 */ /* 0x000fc80000000f00 */
[----:B------:R-:W-:Y:S05]  /*0ef0*/  RET.REL.NODEC R8 `(fused_layer_norm_cast1_n_3713_to_4096__kernel) ;  /* 0xfffff10008007950 */ /* 0x000fea0003c3ffff */
.L_x_8:
[----:B------:R-:W-:-:S00]  /*0f00*/  BRA `(.L_x_8) ;  /* 0xfffffff000007947 */ /* 0x000fc0000383ffff */
[----:B------:R-:W-:-:S00]  /*0f10*/  NOP ;  /* 0x0000000000007918 */ /* 0x000fc00000000000 */
        /* <DEDUP_REMOVED lines=14> */
.L_x_100:


//--------------------- .text.fused_layer_norm_cast1_n_3585_to_3712__kernel --------------------------
	.section	.text.fused_layer_norm_cast1_n_3585_to_3712__kernel,"ax",@progbits
	.sectionflags	@"SHF_BARRIERS=1"
	.sectioninfo	@"SHI_REGISTERS=39"
	.align	128
        .global         fused_layer_norm_cast1_n_3585_to_3712__kernel
        .type           fused_layer_norm_cast1_n_3585_to_3712__kernel,@function
        .size           fused_layer_norm_cast1_n_3585_to_3712__kernel,(.L_x_102 - fused_layer_norm_cast1_n_3585_to_3712__kernel)
        .other          fused_layer_norm_cast1_n_3585_to_3712__kernel,@"STO_CUDA_ENTRY STV_DEFAULT"
fused_layer_norm_cast1_n_3585_to_3712__kernel:
.text.fused_layer_norm_cast1_n_3585_to_3712__kernel:
[----:B------:R-:W-:-:S02]  /*0000*/  MOV R1, c[0x0][0x28] ;  /* 0x00000a0000017a02 */ /* 0x000fc40000000f00 */
[----:B------:R-:W0:Y:S01]  /*0010*/  S2R R10, SR_TID.X ;  /* 0x00000000000a7919 */ /* 0x000e220000002100 */
[----:B------:R-:W-:-:S03]  /*0020*/  ULDC.64 UR4, c[0x0][0x118] ;  /* 0x0000460000047ab9 */ /* 0x000fc60000000a00 */
[----:B------:R-:W1:Y:S01]  /*0030*/  S2R R9, SR_CTAID.X ;  /* 0x0000000000097919 */ /* 0x000e620000002500 */
[----:B0-----:R-:W-:Y:S01]  /*0040*/  SHF.R.U32.HI R0, RZ, 0x6, R10 ;  /* 0x00000006ff007819 */ /* 0x001fe2000001160a */
[----:B------:R-:W-:-:S03]  /*0050*/  IMAD.WIDE.U32 R6, R10, 0x4, RZ ;  /* 0x000000040a067825 */ /* 0x000fc600078e00ff */
[C---:B------:R-:W-:Y:S02]  /*0060*/  IADD3 R5, P3, R0.reuse, 0x3, RZ ;  /* 0x0000000300057810 */ /* 0x040fe40007f7e0ff */
[C---:B------:R-:W-:Y:S01]  /*0070*/  IADD3 R4, P4, R0.reuse, 0x6, RZ ;  /* 0x0000000600047810 */ /* 0x040fe20007f9e0ff */
[----:B-1----:R-:W-:Y:S01]  /*0080*/  IMAD.WIDE.U32 R12, R9, 0xa00, R6 ;  /* 0x00000a00090c7825 */ /* 0x002fe200078e0006 */
[----:B------:R-:W-:Y:S02]  /*0090*/  IADD3 R0, P5, R0, 0x9, RZ ;  /* 0x0000000900007810 */ /* 0x000fe40007fbe0ff */
[----:B------:R-:W-:Y:S02]  /*00a0*/  ISETP.GT.U32.AND P0, PT, R5, 0x9, PT ;  /* 0x000000090500780c */ /* 0x000fe40003f04070 */
[----:B------:R-:W-:Y:S02]  /*00b0*/  ISETP.GT.U32.AND P2, PT, R4, 0x9, PT ;  /* 0x000000090400780c */ /* 0x000fe40003f44070 */
[----:B------:R-:W-:-:S02]  /*00c0*/  ISETP.GT.U32.AND P1, PT, R0, 0x9, PT ;  /* 0x000000090000780c */ /* 0x000fc40003f24070 */
[----:B------:R-:W-:Y:S02]  /*00d0*/  IADD3.X R5, RZ, RZ, RZ, P3, !PT ;  /* 0x000000ffff057210 */ /* 0x000fe40001ffe4ff */
[----:B------:R-:W-:Y:S02]  /*00e0*/  IADD3.X R4, RZ, RZ, RZ, P4, !PT ;  /* 0x000000ffff047210 */ /* 0x000fe400027fe4ff */
[----:B------:R-:W-:Y:S02]  /*00f0*/  IADD3.X R0, RZ, RZ, RZ, P5, !PT ;  /* 0x000000ffff007210 */ /* 0x000fe40002ffe4ff */
[----:B------:R-:W-:Y:S02]  /*0100*/  ISETP.GT.U32.AND.EX P0, PT, R5, RZ, PT, P0 ;  /* 0x000000ff0500720c */ /* 0x000fe40003f04100 */
[----:B------:R-:W-:Y:S02]  /*0110*/  ISETP.GT.U32.AND.EX P2, PT, R4, RZ, PT, P2 ;  /* 0x000000ff0400720c */ /* 0x000fe40003f44120 */
[----:B------:R-:W-:-:S02]  /*0120*/  ISETP.GT.U32.AND.EX P1, PT, R0, RZ, PT, P1 ;  /* 0x000000ff0000720c */ /* 0x000fc40003f24110 */
[----:B------:R-:W-:Y:S02]  /*0130*/  ISETP.GT.U32.AND P3, PT, R10, 0x27f, PT ;  /* 0x0000027f0a00780c */ /* 0x000fe40003f64070 */
[----:B------:R-:W-:-:S04]  /*0140*/  LEA R4, P4, R12, c[0x0][0x168], 0x2 ;  /* 0x00005a000c047a11 */ /* 0x000fc800078810ff */
[----:B------:R-:W-:-:S05]  /*0150*/  LEA.HI.X R5, R12, c[0x0][0x16c], R13, 0x2, P4 ;  /* 0x00005b000c057a11 */ /* 0x000fca00020f140d */
[----:B------:R-:W2:Y:S04]  /*0160*/  @!P0 LDG.E.128.CONSTANT R12, [R4.64+0xc00] ;  /* 0x000c0004040c8981 */ /* 0x000ea8000c1e9d00 */
[----:B------:R-:W3:Y:S04]  /*0170*/  @!P2 LDG.E.128.CONSTANT R16, [R4.64+0x1800] ;  /* 0x001800040410a981 */ /* 0x000ee8000c1e9d00 */
[----:B------:R-:W4:Y:S04]  /*0180*/  @!P3 LDG.E.128.CONSTANT R20, [R4.64] ;  /* 0x000000040414b981 */ /* 0x000f28000c1e9d00 */
[----:B------:R-:W5:Y:S04]  /*0190*/  @!P1 LDG.E.128.CONSTANT R24, [R4.64+0x2400] ;  /* 0x0024000404189981 */ /* 0x000f68000c1e9d00 */
[----:B--2---:R-:W-:Y:S01]  /*01a0*/  @!P0 STS.128 [R10.X16+0xc40], R12 ;  /* 0x000c400c0a008388 */ /* 0x004fe2000000cc00 */
[----:B------:R-:W-:-:S03]  /*01b0*/  LOP3.LUT P0, RZ, R10, 0x1f, RZ, 0xc0, !PT ;  /* 0x0000001f0aff7812 */ /* 0x000fc6000780c0ff */
[----:B---3--:R-:W-:Y:S04]  /*01c0*/  @!P2 STS.128 [R10.X16+0x1840], R16 ;  /* 0x001840100a00a388 */ /* 0x008fe8000000cc00 */
[----:B----4-:R-:W-:Y:S01]  /*01d0*/  @!P3 STS.128 [R10.X16+0x40], R20 ;  /* 0x000040140a00b388 */ /* 0x010fe2000000cc00 */
[----:B------:R-:W-:-:S03]  /*01e0*/  ISETP.GT.U32.AND P3, PT, R10, 0x3f, PT ;  /* 0x0000003f0a00780c */ /* 0x000fc60003f64070 */
[----:B-----5:R-:W-:Y:S04]  /*01f0*/  @!P1 STS.128 [R10.X16+0x2440], R24 ;  /* 0x002440180a009388 */ /* 0x020fe8000000cc00 */
[----:B------:R-:W-:Y:S06]  /*0200*/  BAR.SYNC 0x0 ;  /* 0x0000000000007b1d */ /* 0x000fec0000000000 */
[----:B------:R-:W0:Y:S01]  /*0210*/  LDS R0, [R10.X4+0x40] ;  /* 0x000040000a007984 */ /* 0x000e220000004800 */
[----:B------:R-:W-:-:S03]  /*0220*/  ISETP.GT.U32.AND P1, PT, R10, 0x5, PT ;  /* 0x000000050a00780c */ /* 0x000fc60003f24070 */
[----:B------:R-:W1:Y:S04]  /*0230*/  LDS R28, [R10.X4+0x340] ;  /* 0x000340000a1c7984 */ /* 0x000e680000004800 */
[----:B------:R-:W2:Y:S04]  /*0240*/  LDS R30, [R10.X4+0x640] ;  /* 0x000640000a1e7984 */ /* 0x000ea80000004800 */
[----:B------:R-:W3:Y:S04]  /*0250*/  LDS R29, [R10.X4+0x940] ;  /* 0x000940000a1d7984 */ /* 0x000ee80000004800 */
[----:B------:R-:W4:Y:S04]  /*0260*/  LDS R31, [R10.X4+0xc40] ;  /* 0x000c40000a1f7984 */ /* 0x000f280000004800 */
[----:B------:R-:W5:Y:S04]  /*0270*/  LDS R33, [R10.X4+0xf40] ;  /* 0x000f40000a217984 */ /* 0x000f680000004800 */
[----:B------:R-:W5:Y:S04]  /*0280*/  LDS R13, [R10.X4+0x1240] ;  /* 0x001240000a0d7984 */ /* 0x000f680000004800 */
[----:B------:R-:W5:Y:S04]  /*0290*/  LDS R15, [R10.X4+0x1540] ;  /* 0x001540000a0f7984 */ /* 0x000f680000004800 */
[----:B------:R-:W5:Y:S04]  /*02a0*/  LDS R17, [R10.X4+0x1840] ;  /* 0x001840000a117984 */ /* 0x000f680000004800 */
[----:B------:R-:W5:Y:S04]  /*02b0*/  LDS R5, [R10.X4+0x1b40] ;  /* 0x001b40000a057984 */ /* 0x000f680000004800 */
[----:B------:R-:W5:Y:S01]  /*02c0*/  LDS R4, [R10.X4+0x1e40] ;  /* 0x001e40000a047984 */ /* 0x000f620000004800 */
[----:B0-----:R-:W-:Y:S01]  /*02d0*/  FADD R8, RZ, R0 ;  /* 0x00000000ff087221 */ /* 0x001fe20000000000 */
[----:B------:R-:W-:-:S02]  /*02e0*/  FFMA R11, R0, R0, RZ ;  /* 0x00000000000b7223 */ /* 0x000fc400000000ff */
[----:B------:R-:W0:Y:S01]  /*02f0*/  LDS R0, [R10.X4+0x2140] ;  /* 0x002140000a007984 */ /* 0x000e220000004800 */
[----:B-1----:R-:W-:Y:S01]  /*0300*/  FADD R12, R8, R28 ;  /* 0x0000001c080c7221 */ /* 0x002fe20000000000 */
[----:B------:R-:W-:Y:S02]  /*0310*/  FFMA R11, R28, R28, R11 ;  /* 0x0000001c1c0b7223 */ /* 0x000fe4000000000b */
[----:B------:R-:W1:Y:S01]  /*0320*/  LDS R8, [R10.X4+0x2440] ;  /* 0x002440000a087984 */ /* 0x000e620000004800 */
[----:B--2---:R-:W-:Y:S01]  /*0330*/  FADD R12, R12, R30 ;  /* 0x0000001e0c0c7221 */ /* 0x004fe20000000000 */
[----:B------:R-:W-:Y:S02]  /*0340*/  FFMA R30, R30, R30, R11 ;  /* 0x0000001e1e1e7223 */ /* 0x000fe4000000000b */
[----:B------:R-:W2:Y:S01]  /*0350*/  @!P3 LDS R11, [R10.X4+0x2740] ;  /* 0x002740000a0bb984 */ /* 0x000ea20000004800 */
[----:B---3--:R-:W-:Y:S01]  /*0360*/  FADD R12, R12, R29 ;  /* 0x0000001d0c0c7221 */ /* 0x008fe20000000000 */
[----:B------:R-:W-:-:S03]  /*0370*/  FFMA R30, R29, R29, R30 ;  /* 0x0000001d1d1e7223 */ /* 0x000fc6000000001e */
[----:B----4-:R-:W-:Y:S01]  /*0380*/  FADD R12, R12, R31 ;  /* 0x0000001f0c0c7221 */ /* 0x010fe20000000000 */
[----:B------:R-:W-:-:S03]  /*0390*/  FFMA R30, R31, R31, R30 ;  /* 0x0000001f1f1e7223 */ /* 0x000fc6000000001e */
[----:B-----5:R-:W-:Y:S01]  /*03a0*/  FADD R12, R12, R33 ;  /* 0x000000210c0c7221 */ /* 0x020fe20000000000 */
[----:B------:R-:W-:-:S03]  /*03b0*/  FFMA R30, R33, R33, R30 ;  /* 0x00000021211e7223 */ /* 0x000fc6000000001e */
[----:B------:R-:W-:Y:S01]  /*03c0*/  FADD R12, R12, R13 ;  /* 0x0000000d0c0c7221 */ /* 0x000fe20000000000 */
        /* <DEDUP_REMOVED lines=9> */
[----:B0-----:R-:W-:Y:S01]  /*0460*/  FADD R13, R13, R0 ;  /* 0x000000000d0d7221 */ /* 0x001fe20000000000 */
[----:B------:R-:W-:-:S03]  /*0470*/  FFMA R5, R0, R0, R5 ;  /* 0x0000000000057223 */ /* 0x000fc60000000005 */
[----:B-1----:R-:W-:Y:S01]  /*0480*/  FADD R0, R13, R8 ;  /* 0x000000080d007221 */ /* 0x002fe20000000000 */
[----:B------:R-:W-:-:S03]  /*0490*/  FFMA R8, R8, R8, R5 ;  /* 0x0000000808087223 */ /* 0x000fc60000000005 */
[----:B--2---:R-:W-:Y:S01]  /*04a0*/  @!P3 FADD R0, R0, R11 ;  /* 0x0000000b0000b221 */ /* 0x004fe20000000000 */
[----:B------:R-:W-:-:S04]  /*04b0*/  @!P3 FFMA R8, R11, R11, R8 ;  /* 0x0000000b0b08b223 */ /* 0x000fc80000000008 */
        /* <DEDUP_REMOVED lines=26> */
[----:B------:R-:W-:-:S03]  /*0660*/  ISETP.GT.U32.AND P0, PT, R10, 0x1, PT ;  /* 0x000000010a00780c */ /* 0x000fc60003f04070 */
[----:B------:R-:W1:Y:S04]  /*0670*/  @!P1 LDS R2, [R10.X4+0x8] ;  /* 0x000008000a029984 */ /* 0x000e680000004800 */
[----:B0-----:R-:W0:Y:S01]  /*0680*/  SHFL.DOWN PT, R8, R3, 0x4, 0x1f ;  /* 0x08801f0003087f89 */ /* 0x001e2200000e0000 */
[----:B------:R-:W-:-:S03]  /*0690*/  MOV R0, R3 ;  /* 0x0000000300007202 */ /* 0x000fc60000000f00 */
[----:B-1----:R-:W1:Y:S01]  /*06a0*/  SHFL.DOWN PT, R13, R2, 0x4, 0x1f ;  /* 0x08801f00020d7f89 */ /* 0x002e6200000e0000 */
[----:B------:R-:W-:Y:S01]  /*06b0*/  MOV R5, R2 ;  /* 0x0000000200057202 */ /* 0x000fe20000000f00 */
[----:B0-----:R-:W-:Y:S01]  /*06c0*/  @!P0 FADD R3, R3, R8 ;  /* 0x0000000803038221 */ /* 0x001fe20000000000 */
[----:B-1----:R-:W-:-:S04]  /*06d0*/  @!P0 FADD R2, R2, R13 ;  /* 0x0000000d02028221 */ /* 0x002fc80000000000 */
[----:B------:R-:W-:Y:S02]  /*06e0*/  @!P0 MOV R0, R3 ;  /* 0x0000000300008202 */ /* 0x000fe40000000f00 */
[----:B------:R-:W-:-:S04]  /*06f0*/  @!P0 MOV R5, R2 ;  /* 0x0000000200058202 */ /* 0x000fc80000000f00 */
[----:B------:R-:W0:Y:S01]  /*0700*/  SHFL.DOWN PT, R0, R0, 0x2, 0x1f ;  /* 0x08401f0000007f89 */ /* 0x000e2200000e0000 */
[----:B------:R-:W-:-:S03]  /*0710*/  ISETP.NE.AND P0, PT, R10, RZ, PT ;  /* 0x000000ff0a00720c */ /* 0x000fc60003f05270 */
        /* <DEDUP_REMOVED lines=18> */
[C---:B------:R-:W-:Y:S01]  /*0840*/  FMUL R2, R11.reuse, R11 ;  /* 0x0000000b0b027220 */ /* 0x040fe20000400000 */
[----:B-1----:R-:W-:-:S03]  /*0850*/  FADD R12, -R11, R12 ;  /* 0x0000000c0b0c7221 */ /* 0x002fc60000000100 */
[----:B------:R-:W-:Y:S01]  /*0860*/  FFMA R2, R3, 0.00039062500582076609135, -R2 ;  /* 0x39cccccd03027823 */ /* 0x000fe20000000802 */
[----:B------:R-:W-:-:S03]  /*0870*/  MOV R3, RZ ;  /* 0x000000ff00037202 */ /* 0x000fc60000000f00 */
[----:B------:R-:W-:-:S04]  /*0880*/  FADD R0, R2, 9.9999997473787516356e-06 ;  /* 0x3727c5ac02007421 */ /* 0x000fc80000000000 */
[----:B------:R0:W1:Y:S01]  /*0890*/  MUFU.RSQ R5, R0 ;  /* 0x0000000000057308 */ /* 0x0000620000001400 */
[----:B------:R-:W-:-:S04]  /*08a0*/  IADD3 R2, R0, -0xd000000, RZ ;  /* 0xf300000000027810 */ /* 0x000fc80007ffe0ff */
[----:B------:R-:W-:Y:S02]  /*08b0*/  ISETP.GT.U32.AND P0, PT, R2, 0x727fffff, PT ;  /* 0x727fffff0200780c */ /* 0x000fe40003f04070 */
[----:B------:R-:W-:-:S11]  /*08c0*/  MOV R2, R10 ;  /* 0x0000000a00027202 */ /* 0x000fd60000000f00 */
[----:B------:R-:W-:Y:S05]  /*08d0*/  @!P0 BRA `(.L_x_9) ;  /* 0x0000003000008947 */ /* 0x000fea0003800000 */
[----:B01----:R-:W-:-:S02]  /*08e0*/  MOV R8, 0x900 ;  /* 0x0000090000087802 */ /* 0x003fc40000000f00 */
[----:B------:R-:W-:Y:S05]  /*08f0*/  CALL.REL.NOINC `($fused_layer_norm_cast1_n_3585_to_3712__kernel$__cuda_sm20_sqrt_rn_f32_slowpath) ;  /* 0x00000bb000007944 */ /* 0x000fea0003c00000 */
[----:B------:R-:W-:Y:S05]  /*0900*/  BRA `(.L_x_10) ;  /* 0x0000004000007947 */ /* 0x000fea0003800000 */
.L_x_9:
[----:B01----:R-:W-:Y:S01]  /*0910*/  FMUL.FTZ R13, R0, R5 ;  /* 0x00000005000d7220 */ /* 0x003fe20000410000 */
[----:B------:R-:W-:-:S03]  /*0920*/  FMUL.FTZ R5, R5, 0.5 ;  /* 0x3f00000005057820 */ /* 0x000fc60000410000 */
[----:B------:R-:W-:-:S04]  /*0930*/  FFMA R0, -R13, R13, R0 ;  /* 0x0000000d0d007223 */ /* 0x000fc80000000100 */
[----:B------:R-:W-:-:S05]  /*0940*/  FFMA R0, R0, R5, R13 ;  /* 0x0000000500007223 */ /* 0x000fca000000000d */
.L_x_10:
[----:B------:R-:W-:-:S04]  /*0950*/  IADD3 R4, R0, 0x1800000, RZ ;  /* 0x0180000000047810 */ /* 0x000fc80007ffe0ff */
[----:B------:R-:W-:-:S04]  /*0960*/  LOP3.LUT R4, R4, 0x7f800000, RZ, 0xc0, !PT ;  /* 0x7f80000004047812 */ /* 0x000fc800078ec0ff */
[----:B------:R-:W-:-:S13]  /*0970*/  ISETP.GT.U32.AND P0, PT, R4, 0x1ffffff, PT ;  /* 0x01ffffff0400780c */ /* 0x000fda0003f04070 */
[----:B------:R-:W-:Y:S05]  /*0980*/  @P0 BRA `(.L_x_11) ;  /* 0x0000003000000947 */ /* 0x000fea0003800000 */
[----:B------:R-:W-:-:S02]  /*0990*/  MOV R4, 0x9b0 ;  /* 0x000009b000047802 */ /* 0x000fc40000000f00 */
[----:B------:R-:W-:Y:S05]  /*09a0*/  CALL.REL.NOINC `($fused_layer_norm_cast1_n_3585_to_3712__kernel$__cuda_sm20_rcp_rn_f32_slowpath) ;  /* 0x000007c000007944 */ /* 0x000fea0003c00000 */
[----:B------:R-:W-:Y:S05]  /*09b0*/  BRA `(.L_x_12) ;  /* 0x0000004000007947 */ /* 0x000fea0003800000 */
.L_x_11:
[----:B------:R-:W0:Y:S02]  /*09c0*/  MUFU.RCP R13, R0 ;  /* 0x00000000000d7308 */ /* 0x000e240000001000 */
[----:B0-----:R-:W-:-:S04]  /*09d0*/  FFMA R4, R13, R0, -1 ;  /* 0xbf8000000d047423 */ /* 0x001fc80000000000 */
[----:B------:R-:W-:-:S04]  /*09e0*/  FADD.FTZ R4, -R4, -RZ ;  /* 0x800000ff04047221 */ /* 0x000fc80000010100 */
[----:B------:R-:W-:-:S01]  /*09f0*/  FFMA R13, R13, R4, R13 ;  /* 0x000000040d0d7223 */ /* 0x000fc2000000000d */
.L_x_12:
[C---:B------:R-:W-:Y:S01]  /*0a00*/  IADD3 R4, P0, R6.reuse, c[0x0][0x170], RZ ;  /* 0x00005c0006047a10 */ /* 0x040fe20007f1e0ff */
[----:B------:R-:W1:Y:S01]  /*0a10*/  LDS R26, [R10.X4+0x940] ;  /* 0x000940000a1a7984 */ /* 0x000e620000004800 */
[----:B------:R-:W-:Y:S02]  /*0a20*/  IADD3 R6, P1, R6, c[0x0][0x178], RZ ;  /* 0x00005e0006067a10 */ /* 0x000fe40007f3e0ff */
[C---:B------:R-:W-:Y:S01]  /*0a30*/  IADD3.X R5, R7.reuse, c[0x0][0x174], RZ, P0, !PT ;  /* 0x00005d0007057a10 */ /* 0x040fe200007fe4ff */
[----:B------:R-:W2:Y:S01]  /*0a40*/  LDS R28, [R10.X4+0xc40] ;  /* 0x000c40000a1c7984 */ /* 0x000ea20000004800 */
[----:B------:R-:W-:-:S03]  /*0a50*/  IADD3.X R7, R7, c[0x0][0x17c], RZ, P1, !PT ;  /* 0x00005f0007077a10 */ /* 0x000fc60000ffe4ff */
[----:B------:R-:W3:Y:S04]  /*0a60*/  LDG.E.CONSTANT R20, [R4.64+0x900] ;  /* 0x0009000404147981 */ /* 0x000ee8000c1e9900 */
[----:B------:R-:W3:Y:S04]  /*0a70*/  LDG.E.CONSTANT R17, [R6.64+0x900] ;  /* 0x0009000406117981 */ /* 0x000ee8000c1e9900 */
[----:B------:R-:W4:Y:S04]  /*0a80*/  LDG.E.CONSTANT R19, [R4.64+0xc00] ;  /* 0x000c000404137981 */ /* 0x000f28000c1e9900 */
[----:B------:R-:W4:Y:S04]  /*0a90*/  LDG.E.CONSTANT R18, [R6.64+0xc00] ;  /* 0x000c000406127981 */ /* 0x000f28000c1e9900 */
[----:B------:R-:W5:Y:S04]  /*0aa0*/  LDG.E.CONSTANT R23, [R4.64+0x300] ;  /* 0x0003000404177981 */ /* 0x000f68000c1e9900 */
        /* <DEDUP_REMOVED lines=9> */
[----:B------:R-:W0:Y:S04]  /*0b40*/  LDS R22, [R10.X4+0x340] ;  /* 0x000340000a167984 */ /* 0x000e280000004800 */
[----:B------:R-:W0:Y:S01]  /*0b50*/  LDS R24, [R10.X4+0x640] ;  /* 0x000640000a187984 */ /* 0x000e220000004800 */
[C---:B-1----:R-:W-:Y:S01]  /*0b60*/  FADD R26, -R11.reuse, R26 ;  /* 0x0000001a0b1a7221 */ /* 0x042fe20000000100 */
[----:B--2---:R-:W-:-:S02]  /*0b70*/  FADD R28, -R11, R28 ;  /* 0x0000001c0b1c7221 */ /* 0x004fc40000000100 */
[----:B0-----:R-:W2:Y:S01]  /*0b80*/  LDG.E.CONSTANT R0, [R4.64+0x1800] ;  /* 0x0018000404007981 */ /* 0x001ea2000c1e9900 */
[-C--:B------:R-:W-:Y:S01]  /*0b90*/  FMUL R26, R26, R13.reuse ;  /* 0x0000000d1a1a7220 */ /* 0x080fe20000400000 */
[----:B------:R-:W-:Y:S02]  /*0ba0*/  FMUL R35, R28, R13 ;  /* 0x0000000d1c237220 */ /* 0x000fe40000400000 */
[----:B------:R-:W2:Y:S04]  /*0bb0*/  LDG.E.CONSTANT R15, [R6.64+0x1800] ;  /* 0x00180004060f7981 */ /* 0x000ea8000c1e9900 */
[----:B------:R-:W2:Y:S04]  /*0bc0*/  LDG.E.CONSTANT R28, [R6.64] ;  /* 0x00000004061c7981 */ /* 0x000ea8000c1e9900 */
[----:B------:R-:W0:Y:S01]  /*0bd0*/  LDS R34, [R10.X4+0xf40] ;  /* 0x000f40000a227984 */ /* 0x000e220000004800 */
[C---:B------:R-:W-:Y:S01]  /*0be0*/  FADD R22, -R11.reuse, R22 ;  /* 0x000000160b167221 */ /* 0x040fe20000000100 */
[----:B------:R-:W-:-:S03]  /*0bf0*/  FADD R24, -R11, R24 ;  /* 0x000000180b187221 */ /* 0x000fc60000000100 */
[-C--:B------:R-:W-:Y:S02]  /*0c00*/  FMUL R25, R22, R13.reuse ;  /* 0x0000000d16197220 */ /* 0x080fe40000400000 */
[----:B------:R-:W2:Y:S01]  /*0c10*/  LDG.E.CONSTANT R22, [R6.64+0x1e00] ;  /* 0x001e000406167981 */ /* 0x000ea2000c1e9900 */
[----:B------:R-:W-:-:S03]  /*0c20*/  FMUL R27, R24, R13 ;  /* 0x0000000d181b7220 */ /* 0x000fc60000400000 */
[----:B------:R-:W2:Y:S01]  /*0c30*/  LDG.E.CONSTANT R24, [R6.64+0x2100] ;  /* 0x0021000406187981 */ /* 0x000ea2000c1e9900 */
[----:B---3--:R-:W-:-:S03]  /*0c40*/  FFMA R17, R26, R20, R17 ;  /* 0x000000141a117223 */ /* 0x008fc60000000011 */
[----:B------:R-:W3:Y:S04]  /*0c50*/  LDG.E.CONSTANT R20, [R6.64+0x1b00] ;  /* 0x001b000406147981 */ /* 0x000ee8000c1e9900 */
[----:B------:R-:W3:Y:S01]  /*0c60*/  LDG.E.CONSTANT R26, [R6.64+0x2400] ;  /* 0x00240004061a7981 */ /* 0x000ee2000c1e9900 */
[----:B----4-:R-:W-:-:S03]  /*0c70*/  FFMA R18, R35, R19, R18 ;  /* 0x0000001323127223 */ /* 0x010fc60000000012 */
[----:B------:R-:W3:Y:S01]  /*0c80*/  LDG.E.CONSTANT R19, [R4.64+0x1b00] ;  /* 0x001b000404137981 */ /* 0x000ee2000c1e9900 */
[----:B-----5:R-:W-:-:S03]  /*0c90*/  FFMA R14, R25, R23, R14 ;  /* 0x00000017190e7223 */ /* 0x020fc6000000000e */
[----:B------:R-:W4:Y:S04]  /*0ca0*/  LDG.E.CONSTANT R23, [R4.64+0x2100] ;  /* 0x0021000404177981 */ /* 0x000f28000c1e9900 */
[----:B------:R-:W5:Y:S01]  /*0cb0*/  LDG.E.CONSTANT R25, [R4.64+0x2400] ;  /* 0x0024000404197981 */ /* 0x000f62000c1e9900 */
[----:B------:R-:W-:-:S03]  /*0cc0*/  FFMA R16, R27, R21, R16 ;  /* 0x000000151b107223 */ /* 0x000fc60000000010 */
[----:B------:R-:W5:Y:S04]  /*0cd0*/  LDG.E.CONSTANT R21, [R4.64+0x1e00] ;  /* 0x001e000404157981 */ /* 0x000f68000c1e9900 */
[----:B------:R-:W5:Y:S01]  /*0ce0*/  LDG.E.CONSTANT R27, [R4.64] ;  /* 0x00000004041b7981 */ /* 0x000f62000c1e9900 */
[----:B0-----:R-:W-:-:S04]  /*0cf0*/  FADD R34, -R11, R34 ;  /* 0x000000220b227221 */ /* 0x001fc80000000100 */
[----:B------:R-:W-:Y:S02]  /*0d00*/  FMUL R35, R34, R13 ;  /* 0x0000000d22237220 */ /* 0x000fe40000400000 */
[----:B------:R-:W0:Y:S02]  /*0d10*/  LDS R34, [R10.X4+0x1240] ;  /* 0x001240000a227984 */ /* 0x000e240000004800 */
[----:B------:R-:W-:Y:S02]  /*0d20*/  FFMA R29, R35, R29, R8 ;  /* 0x0000001d231d7223 */ /* 0x000fe40000000008 */
[----:B------:R-:W1:Y:S01]  /*0d30*/  LDS R8, [R10.X4+0x1540] ;  /* 0x001540000a087984 */ /* 0x000e620000004800 */
[C---:B0-----:R-:W-:Y:S01]  /*0d40*/  FADD R34, -R11.reuse, R34 ;  /* 0x000000220b227221 */ /* 0x041fe20000000100 */
[----:B-1----:R-:W-:-:S03]  /*0d50*/  FADD R36, -R11, R8 ;  /* 0x000000080b247221 */ /* 0x002fc60000000100 */
[-C--:B------:R-:W-:Y:S01]  /*0d60*/  FMUL R34, R34, R13.reuse ;  /* 0x0000000d22227220 */ /* 0x080fe20000400000 */
[----:B------:R-:W-:Y:S01]  /*0d70*/  IMAD.WIDE.U32 R8, R9, 0xa00, R2 ;  /* 0x00000a0009087825 */ /* 0x000fe200078e0002 */
[----:B------:R-:W-:Y:S02]  /*0d80*/  FMUL R36, R36, R13 ;  /* 0x0000000d24247220 */ /* 0x000fe40000400000 */
[----:B------:R-:W-:Y:S02]  /*0d90*/  FFMA R32, R34, R32, R33 ;  /* 0x0000002022207223 */ /* 0x000fe40000000021 */
[----:B------:R-:W-:Y:S01]  /*0da0*/  LEA R2, P0, R8, c[0x0][0x160], 0x1 ;  /* 0x0000580008027a11 */ /* 0x000fe200078008ff */
[----:B------:R-:W-:Y:S01]  /*0db0*/  FFMA R31, R36, R30, R31 ;  /* 0x0000001e241f7223 */ /* 0x000fe2000000001f */
[----:B------:R-:W0:Y:S04]  /*0dc0*/  LDS R34, [R10.X4+0x1840] ;  /* 0x001840000a227984 */ /* 0x000e280000004800 */
[----:B------:R-:W1:Y:S01]  /*0dd0*/  LDS R30, [R10.X4+0x1b40] ;  /* 0x001b40000a1e7984 */ /* 0x000e620000004800 */
[----:B------:R-:W-:-:S02]  /*0de0*/  LEA.HI.X R3, R8, c[0x0][0x164], R9, 0x1, P0 ;  /* 0x0000590008037a11 */ /* 0x000fc400000f0c09 */
[----:B------:R-:W-:Y:S01]  /*0df0*/  F2FP.PACK_AB R9, RZ, R14 ;  /* 0x0000000eff09723e */ /* 0x000fe200000000ff */
[----:B------:R-:W2:Y:S04]  /*0e00*/  LDS R36, [R10.X4+0x1e40] ;  /* 0x001e40000a247984 */ /* 0x000ea80000004800 */
[----:B------:R-:W2:Y:S04]  /*0e10*/  LDS R8, [R10.X4+0x2140] ;  /* 0x002140000a087984 */ /* 0x000ea80000004800 */
[----:B------:R-:W2:Y:S01]  /*0e20*/  LDS R14, [R10.X4+0x2440] ;  /* 0x002440000a0e7984 */ /* 0x000ea20000004800 */
[----:B------:R-:W-:-:S02]  /*0e30*/  F2FP.PACK_AB R17, RZ, R17 ;  /* 0x00000011ff11723e */ /* 0x000fc400000000ff */
[----:B------:R-:W-:Y:S01]  /*0e40*/  F2FP.PACK_AB R29, RZ, R29 ;  /* 0x0000001dff1d723e */ /* 0x000fe200000000ff */
[----:B------:R0:W-:Y:S04]  /*0e50*/  STG.E.U16 [R2.64+0x180], R9 ;  /* 0x0001800902007986 */ /* 0x0001e8000c101504 */
[----:B------:R0:W-:Y:S04]  /*0e60*/  STG.E.U16 [R2.64+0x480], R17 ;  /* 0x0004801102007986 */ /* 0x0001e8000c101504 */
[----:B------:R0:W-:Y:S02]  /*0e70*/  STG.E.U16 [R2.64+0x780], R29 ;  /* 0x0007801d02007986 */ /* 0x0001e4000c101504 */
[C---:B0-----:R-:W-:Y:S01]  /*0e80*/  FADD R34, -R11.reuse, R34 ;  /* 0x000000220b227221 */ /* 0x041fe20000000100 */
[----:B-1----:R-:W-:-:S03]  /*0e90*/  FADD R30, -R11, R30 ;  /* 0x0000001e0b1e7221 */ /* 0x002fc60000000100 */
[-C--:B------:R-:W-:Y:S01]  /*0ea0*/  FMUL R34, R34, R13.reuse ;  /* 0x0000000d22227220 */ /* 0x080fe20000400000 */
[-C--:B------:R-:W-:Y:S01]  /*0eb0*/  FMUL R9, R30, R13.reuse ;  /* 0x0000000d1e097220 */ /* 0x080fe20000400000 */
[C---:B--2---:R-:W-:Y:S01]  /*0ec0*/  FADD R36, -R11.reuse, R36 ;  /* 0x000000240b247221 */ /* 0x044fe20000000100 */
[C---:B------:R-:W-:Y:S01]  /*0ed0*/  FADD R8, -R11.reuse, R8 ;  /* 0x000000080b087221 */ /* 0x040fe20000000100 */
[----:B------:R-:W-:Y:S01]  /*0ee0*/  FFMA R0, R34, R0, R15 ;  /* 0x0000000022007223 */ /* 0x000fe2000000000f */
[----:B------:R-:W-:Y:S01]  /*0ef0*/  FADD R14, -R11, R14 ;  /* 0x0000000e0b0e7221 */ /* 0x000fe20000000100 */
[-C--:B------:R-:W-:Y:S01]  /*0f00*/  FMUL R15, R36, R13.reuse ;  /* 0x0000000d240f7220 */ /* 0x080fe20000400000 */
[-C--:B------:R-:W-:Y:S02]  /*0f10*/  FMUL R17, R8, R13.reuse ;  /* 0x0000000d08117220 */ /* 0x080fe40000400000 */
[----:B------:R-:W-:Y:S01]  /*0f20*/  FMUL R29, R14, R13 ;  /* 0x0000000d0e1d7220 */ /* 0x000fe20000400000 */
[----:B------:R-:W-:-:S02]  /*0f30*/  F2FP.PACK_AB R16, RZ, R16 ;  /* 0x00000010ff10723e */ /* 0x000fc400000000ff */
[----:B------:R-:W-:Y:S02]  /*0f40*/  F2FP.PACK_AB R18, RZ, R18 ;  /* 0x00000012ff12723e */ /* 0x000fe400000000ff */
[----:B------:R-:W-:Y:S02]  /*0f50*/  F2FP.PACK_AB R32, RZ, R32 ;  /* 0x00000020ff20723e */ /* 0x000fe400000000ff */
[----:B------:R-:W-:Y:S02]  /*0f60*/  F2FP.PACK_AB R31, RZ, R31 ;  /* 0x0000001fff1f723e */ /* 0x000fe400000000ff */
[----:B------:R-:W-:Y:S01]  /*0f70*/  F2FP.PACK_AB R0, RZ, R0 ;  /* 0x00000000ff00723e */ /* 0x000fe200000000ff */
[----:B------:R0:W-:Y:S04]  /*0f80*/  STG.E.U16 [R2.64+0x300], R16 ;  /* 0x0003001002007986 */ /* 0x0001e8000c101504 */
[----:B------:R0:W-:Y:S04]  /*0f90*/  STG.E.U16 [R2.64+0x600], R18 ;  /* 0x0006001202007986 */ /* 0x0001e8000c101504 */
[----:B------:R0:W-:Y:S04]  /*0fa0*/  STG.E.U16 [R2.64+0x900], R32 ;  /* 0x0009002002007986 */ /* 0x0001e8000c101504 */
[----:B------:R0:W-:Y:S04]  /*0fb0*/  STG.E.U16 [R2.64+0xa80], R31 ;  /* 0x000a801f02007986 */ /* 0x0001e8000c101504 */
[----:B------:R0:W-:Y:S01]  /*0fc0*/  STG.E.U16 [R2.64+0xc00], R0 ;  /* 0x000c000002007986 */ /* 0x0001e2000c101504 */
[----:B---3--:R-:W-:Y:S01]  /*0fd0*/  FFMA R19, R9, R19, R20 ;  /* 0x0000001309137223 */ /* 0x008fe20000000014 */
[----:B------:R-:W-:Y:S01]  /*0fe0*/  FMUL R9, R12, R13 ;  /* 0x0000000d0c097220 */ /* 0x000fe20000400000 */
[----:B----4-:R-:W-:Y:S01]  /*0ff0*/  FFMA R17, R17, R23, R24 ;  /* 0x0000001711117223 */ /* 0x010fe20000000018 */
[----:B-----5:R-:W-:Y:S01]  /*1000*/  FFMA R25, R29, R25, R26 ;  /* 0x000000191d197223 */ /* 0x020fe2000000001a */
[----:B------:R-:W-:Y:S01]  /*1010*/  FFMA R15, R15, R21, R22 ;  /* 0x000000150f0f7223 */ /* 0x000fe20000000016 */
[----:B------:R-:W-:Y:S01]  /*1020*/  FFMA R9, R9, R27, R28 ;  /* 0x0000001b09097223 */ /* 0x000fe2000000001c */
[----:B------:R-:W-:-:S03]  /*1030*/  F2FP.PACK_AB R19, RZ, R19 ;  /* 0x00000013ff13723e */ /* 0x000fc600000000ff */
        /* <DEDUP_REMOVED lines=8> */
[----:B------:R0:W-:Y:S01]  /*10c0*/  STG.E.U16 [R2.64], R9 ;  /* 0x0000000902007986 */ /* 0x0001e2000c101504 */
[----:B------:R-:W-:Y:S05]  /*10d0*/  @P3 EXIT ;  /* 0x000000000000394d */ /* 0x000fea0003800000 */
[----:B------:R-:W2:Y:S04]  /*10e0*/  LDG.E.CONSTANT R5, [R4.64+0x2700] ;  /* 0x0027000404057981 */ /* 0x000ea8000c1e9900 */
[----:B------:R-:W2:Y:S04]  /*10f0*/  LDG.E.CONSTANT R7, [R6.64+0x2700] ;  /* 0x0027000406077981 */ /* 0x000ea8000c1e9900 */
[----:B------:R-:W1:Y:S02]  /*1100*/  LDS R10, [R10.X4+0x2740] ;  /* 0x002740000a0a7984 */ /* 0x000e640000004800 */
[----:B01----:R-:W-:-:S04]  /*1110*/  FADD R0, -R11, R10 ;  /* 0x0000000a0b007221 */ /* 0x003fc80000000100 */
[----:B------:R-:W-:-:S04]  /*1120*/  FMUL R0, R0, R13 ;  /* 0x0000000d00007220 */ /* 0x000fc80000400000 */
[----:B--2---:R-:W-:-:S05]  /*1130*/  FFMA R0, R0, R5, R7 ;  /* 0x0000000500007223 */ /* 0x004fca0000000007 */
[----:B------:R-:W-:-:S05]  /*1140*/  F2FP.PACK_AB R0, RZ, R0 ;  /* 0x00000000ff00723e */ /* 0x000fca00000000ff */
[----:B------:R-:W-:Y:S01]  /*1150*/  STG.E.U16 [R2.64+0x1380], R0 ;  /* 0x0013800002007986 */ /* 0x000fe2000c101504 */
[----:B------:R-:W-:Y:S05]  /*1160*/  EXIT ;  /* 0x000000000000794d */ /* 0x000fea0003800000 */
        .weak           $fused_layer_norm_cast1_n_3585_to_3712__kernel$__cuda_sm20_rcp_rn_f32_slowpath
        .type           $fused_layer_norm_cast1_n_3585_to_3712__kernel$__cuda_sm20_rcp_rn_f32_slowpath,@function
        .size           $fused_layer_norm_cast1_n_3585_to_3712__kernel$__cuda_sm20_rcp_rn_f32_slowpath,($fused_layer_norm_cast1_n_3585_to_3712__kernel$__cuda_sm20_sqrt_rn_f32_slowpath - $fused_layer_norm_cast1_n_3585_to_3712__kernel$__cuda_sm20_rcp_rn_f32_slowpath)
$fused_layer_norm_cast1_n_3585_to_3712__kernel$__cuda_sm20_rcp_rn_f32_slowpath:
        /* <DEDUP_REMOVED lines=9> */
[----:B-1----:R-:W1:Y:S02]  /*1200*/  MUFU.RCP R5, R8 ;  /* 0x0000000800057308 */ /* 0x002e640000001000 */
[----:B01----:R-:W-:-:S04]  /*1210*/  FFMA R0, R8, R5, -1 ;  /* 0xbf80000008007423 */ /* 0x003fc80000000005 */
[----:B------:R-:W-:-:S04]  /*1220*/  FADD.FTZ R0, -R0, -RZ ;  /* 0x800000ff00007221 */ /* 0x000fc80000010100 */
[----:B------:R-:W-:-:S04]  /*1230*/  FFMA R0, R5, R0, R5 ;  /* 0x0000000005007223 */ /* 0x000fc80000000005 */
[----:B------:R-:W-:Y:S01]  /*1240*/  FFMA R5, R0, 1.84467440737095516160e+19, RZ ;  /* 0x5f80000000057823 */ /* 0x000fe200000000ff */
[----:B------:R-:W-:Y:S05]  /*1250*/  BRA `(.L_x_14) ;  /* 0x0000022000007947 */ /* 0x000fea0003800000 */
.L_x_13:
        /* <DEDUP_REMOVED lines=21> */
[----:B------:R-:W-:-:S04]  /*13b0*/  LOP3.LUT P2, RZ, R15, 0x2, RZ, 0xc0, !PT ;  /* 0x000000020fff7812 */ /* 0x000fc8000784c0ff */
[----:B------:R-:W-:Y:S02]  /*13c0*/  PLOP3.LUT P0, PT, P0, P1, P2, 0xe0, 0x0 ;  /* 0x000000000000781c */ /* 0x000fe40000703c20 */
[----:B------:R-:W-:Y:S02]  /*13d0*/  ISETP.NE.U32.AND P1, PT, R17, RZ, PT ;  /* 0x000000ff1100720c */ /* 0x000fe40003f25070 */
[----:B------:R-:W-:-:S04]  /*13e0*/  SEL R5, RZ, 0x1, !P0 ;  /* 0x00000001ff057807 */ /* 0x000fc80004000000 */
[----:B------:R-:W-:-:S04]  /*13f0*/  IADD3 R5, -R5, RZ, RZ ;  /* 0x000000ff05057210 */ /* 0x000fc80007ffe1ff */
[----:B------:R-:W-:Y:S02]  /*1400*/  ISETP.GE.AND P0, PT, R5, RZ, PT ;  /* 0x000000ff0500720c */ /* 0x000fe40003f06270 */
[----:B------:R-:W-:-:S04]  /*1410*/  IADD3 R5, R16, -0xfc, RZ ;  /* 0xffffff0410057810 */ /* 0x000fc80007ffe0ff */
[----:B------:R-:W-:-:S07]  /*1420*/  SHF.R.U32.HI R5, RZ, R5, R8 ;  /* 0x00000005ff057219 */ /* 0x000fce0000011608 */
[----:B------:R-:W-:-:S04]  /*1430*/  @!P0 IADD3 R5, R5, 0x1, RZ ;  /* 0x0000000105058810 */ /* 0x000fc80007ffe0ff */
[----:B------:R-:W-:-:S04]  /*1440*/  @!P1 SHF.L.U32 R5, R5, 0x1, RZ ;  /* 0x0000000105059819 */ /* 0x000fc800000006ff */
[----:B------:R-:W-:Y:S01]  /*1450*/  LOP3.LUT R5, R5, 0x80000000, R0, 0xf8, !PT ;  /* 0x8000000005057812 */ /* 0x000fe200078ef800 */
[----:B------:R-:W-:Y:S05]  /*1460*/  BRA `(.L_x_14) ;  /* 0x0000001000007947 */ /* 0x000fea0003800000 */
.L_x_15:
[----:B------:R0:W1:Y:S02]  /*1470*/  MUFU.RCP R5, R0 ;  /* 0x0000000000057308 */ /* 0x0000640000001000 */
.L_x_14:
[----:B-1----:R-:W-:Y:S02]  /*1480*/  MOV R13, R5 ;  /* 0x00000005000d7202 */ /* 0x002fe40000000f00 */
[----:B------:R-:W-:-:S04]  /*1490*/  MOV R5, 0x0 ;  /* 0x0000000000057802 */ /* 0x000fc80000000f00 */
[----:B------:R-:W-:Y:S05]  /*14a0*/  RET.REL.NODEC R4 `(fused_layer_norm_cast1_n_3585_to_3712__kernel) ;  /* 0xffffeb5004007950 */ /* 0x000fea0003c3ffff */
        .weak           $fused_layer_norm_cast1_n_3585_to_3712__kernel$__cuda_sm20_sqrt_rn_f32_slowpath
        .type           $fused_layer_norm_cast1_n_3585_to_3712__kernel$__cuda_sm20_sqrt_rn_f32_slowpath,@function
        .size           $fused_layer_norm_cast1_n_3585_to_3712__kernel$__cuda_sm20_sqrt_rn_f32_slowpath,(.L_x_102 - $fused_layer_norm_cast1_n_3585_to_3712__kernel$__cuda_sm20_sqrt_rn_f32_slowpath)
$fused_layer_norm_cast1_n_3585_to_3712__kernel$__cuda_sm20_sqrt_rn_f32_slowpath:
        /* <DEDUP_REMOVED lines=19> */
[----:B------:R-:W-:-:S05]  /*15e0*/  FMUL.FTZ R4, R4, 2.3283064365386962891e-10 ;  /* 0x2f80000004047820 */ /* 0x000fca0000410000 */
.L_x_16:
[----:B------:R-:W-:Y:S02]  /*15f0*/  MOV R0, R4 ;  /* 0x0000000400007202 */ /* 0x000fe40000000f00 */
[----:B------:R-:W-:Y:S02]  /*1600*/  MOV R4, R8 ;  /* 0x0000000800047202 */ /* 0x000fe40000000f00 */
[----:B------:R-:W-:-:S04]  /*1610*/  MOV R5, 0x0 ;  /* 0x0000000000057802 */ /* 0x000fc80000000f00 */
[----:B------:R-:W-:Y:S05]  /*1620*/  RET.REL.NODEC R4 `(fused_layer_norm_cast1_n_3585_to_3712__kernel) ;  /* 0xffffe9d004007950 */ /* 0x000fea0003c3ffff */
.L_x_17:
        /* <DEDUP_REMOVED lines=13> */
.L_x_102:


//--------------------- .text.fused_layer_norm_cast1_n_2817_to_3584__kernel --------------------------
	.section	.text.fused_layer_norm_cast1_n_2817_to_3584__kernel,"ax",@progbits
	.sectionflags	@"SHF_BARRIERS=1"
	.sectioninfo	@"SHI_REGISTERS=34"
	.align	128
        .global         fused_layer_norm_cast1_n_2817_to_3584__kernel
        .type           fused_layer_norm_cast1_n_2817_to_3584__kernel,@function
        .size           fused_layer_norm_cast1_n_2817_to_3584__kernel,(.L_x_104 - fused_layer_norm_cast1_n_2817_to_3584__kernel)
        .other          fused_layer_norm_cast1_n_2817_to_3584__kernel,@"STO_CUDA_ENTRY STV_DEFAULT"
fused_layer_norm_cast1_n_2817_to_3584__kernel:
.text.fused_layer_norm_cast1_n_2817_to_3584__kernel:
        /* <DEDUP_REMOVED lines=99> */
[----:B------:R-:W-:Y:S05]  /*0630*/  CALL.REL.NOINC `($fused_layer_norm_cast1_n_2817_to_3584__kernel$__cuda_sm20_sqrt_rn_f32_slowpath) ;  /* 0x0000075000007944 */ /* 0x000fea0003c00000 */
[----:B------:R-:W-:Y:S01]  /*0640*/  MOV R0, R7 ;  /* 0x0000000700007202 */ /* 0x000fe20000000f00 */
[----:B------:R-:W-:Y:S05]  /*0650*/  BRA `(.L_x_19) ;  /* 0x0000004000007947 */ /* 0x000fea0003800000 */
.L_x_18:
[----:B01----:R-:W-:Y:S01]  /*0660*/  FMUL.FTZ R7, R0, R11 ;  /* 0x0000000b00077220 */ /* 0x003fe20000410000 */
[----:B------:R-:W-:-:S03]  /*0670*/  FMUL.FTZ R11, R11, 0.5 ;  /* 0x3f0000000b0b7820 */ /* 0x000fc60000410000 */
[----:B------:R-:W-:-:S04]  /*0680*/  FFMA R0, -R7, R7, R0 ;  /* 0x0000000707007223 */ /* 0x000fc80000000100 */
[----:B------:R-:W-:-:S05]  /*0690*/  FFMA R0, R0, R11, R7 ;  /* 0x0000000b00007223 */ /* 0x000fca0000000007 */
.L_x_19:
[----:B------:R-:W-:-:S04]  /*06a0*/  IADD3 R7, R0, 0x1800000, RZ ;  /* 0x0180000000077810 */ /* 0x000fc80007ffe0ff */
[----:B------:R-:W-:-:S04]  /*06b0*/  LOP3.LUT R7, R7, 0x7f800000, RZ, 0xc0, !PT ;  /* 0x7f80000007077812 */ /* 0x000fc800078ec0ff */
[----:B------:R-:W-:-:S13]  /*06c0*/  ISETP.GT.U32.AND P0, PT, R7, 0x1ffffff, PT ;  /* 0x01ffffff0700780c */ /* 0x000fda0003f04070 */
[----:B------:R-:W-:Y:S05]  /*06d0*/  @P0 BRA `(.L_x_20) ;  /* 0x0000004000000947 */ /* 0x000fea0003800000 */
[----:B------:R-:W-:-:S02]  /*06e0*/  MOV R8, 0x700 ;  /* 0x0000070000087802 */ /* 0x000fc40000000f00 */
[----:B------:R-:W-:Y:S05]  /*06f0*/  CALL.REL.NOINC `($fused_layer_norm_cast1_n_2817_to_3584__kernel$__cuda_sm20_rcp_rn_f32_slowpath) ;  /* 0x0000036000007944 */ /* 0x000fea0003c00000 */
[----:B-1----:R-:W-:Y:S01]  /*0700*/  MOV R19, R7 ;  /* 0x0000000700137202 */ /* 0x002fe20000000f00 */
[----:B------:R-:W-:Y:S05]  /*0710*/  BRA `(.L_x_21) ;  /* 0x0000004000007947 */ /* 0x000fea0003800000 */
.L_x_20:
[----:B------:R-:W0:Y:S02]  /*0720*/  MUFU.RCP R19, R0 ;  /* 0x0000000000137308 */ /* 0x000e240000001000 */
[----:B0-----:R-:W-:-:S04]  /*0730*/  FFMA R7, R19, R0, -1 ;  /* 0xbf80000013077423 */ /* 0x001fc80000000000 */
[----:B------:R-:W-:-:S04]  /*0740*/  FADD.FTZ R8, -R7, -RZ ;  /* 0x800000ff07087221 */ /* 0x000fc80000010100 */
[----:B------:R-:W-:-:S01]  /*0750*/  FFMA R19, R19, R8, R19 ;  /* 0x0000000813137223 */ /* 0x000fc20000000013 */
.L_x_21:
        /* <DEDUP_REMOVED lines=48> */
        .weak           $fused_layer_norm_cast1_n_2817_to_3584__kernel$__cuda_sm20_rcp_rn_f32_slowpath
        .type           $fused_layer_norm_cast1_n_2817_to_3584__kernel$__cuda_sm20_rcp_rn_f32_slowpath,@function
        .size           $fused_layer_norm_cast1_n_2817_to_3584__kernel$__cuda_sm20_rcp_rn_f32_slowpath,($fused_layer_norm_cast1_n_2817_to_3584__kernel$__cuda_sm20_sqrt_rn_f32_slowpath - $fused_layer_norm_cast1_n_2817_to_3584__kernel$__cuda_sm20_rcp_rn_f32_slowpath)
$fused_layer_norm_cast1_n_2817_to_3584__kernel$__cuda_sm20_rcp_rn_f32_slowpath:
        /* <DEDUP_REMOVED lines=15> */
.L_x_22:
        /* <DEDUP_REMOVED lines=33> */
.L_x_24:
[----:B------:R0:W1:Y:S02]  /*0d60*/  MUFU.RCP R7, R0 ;  /* 0x0000000000077308 */ /* 0x0000640000001000 */
.L_x_23:
[----:B------:R-:W-:-:S04]  /*0d70*/  MOV R9, 0x0 ;  /* 0x0000000000097802 */ /* 0x000fc80000000f00 */
[----:B------:R-:W-:Y:S05]  /*0d80*/  RET.REL.NODEC R8 `(fused_layer_norm_cast1_n_2817_to_3584__kernel) ;  /* 0xfffff27008007950 */ /* 0x000fea0003c3ffff */
        .weak           $fused_layer_norm_cast1_n_2817_to_3584__kernel$__cuda_sm20_sqrt_rn_f32_slowpath
        .type           $fused_layer_norm_cast1_n_2817_to_3584__kernel$__cuda_sm20_sqrt_rn_f32_slowpath,@function
        .size           $fused_layer_norm_cast1_n_2817_to_3584__kernel$__cuda_sm20_sqrt_rn_f32_slowpath,(.L_x_104 - $fused_layer_norm_cast1_n_2817_to_3584__kernel$__cuda_sm20_sqrt_rn_f32_slowpath)
$fused_layer_norm_cast1_n_2817_to_3584__kernel$__cuda_sm20_sqrt_rn_f32_slowpath:
        /* <DEDUP_REMOVED lines=20> */
.L_x_25:
[----:B------:R-:W-:Y:S02]  /*0ed0*/  MOV R8, R10 ;  /* 0x0000000a00087202 */ /* 0x000fe40000000f00 */
[----:B------:R-:W-:-:S04]  /*0ee0*/  MOV R9, 0x0 ;  /* 0x0000000000097802 */ /* 0x000fc80000000f00 */
[----:B------:R-:W-:Y:S05]  /*0ef0*/  RET.REL.NODEC R8 `(fused_layer_norm_cast1_n_2817_to_3584__kernel) ;  /* 0xfffff10008007950 */ /* 0x000fea0003c3ffff */
.L_x_26:
        /* <DEDUP_REMOVED lines=16> */
.L_x_104:


//--------------------- .text.fused_layer_norm_cast1_n_2689_to_2816__kernel --------------------------
	.section	.text.fused_layer_norm_cast1_n_2689_to_2816__kernel,"ax",@progbits
	.sectionflags	@"SHF_BARRIERS=1"
	.sectioninfo	@"SHI_REGISTERS=39"
	.align	128
        .global         fused_layer_norm_cast1_n_2689_to_2816__kernel
        .type           fused_layer_norm_cast1_n_2689_to_2816__kernel,@function
        .size           fused_layer_norm_cast1_n_2689_to_2816__kernel,(.L_x_106 - fused_layer_norm_cast1_n_2689_to_2816__kernel)
        .other          fused_layer_norm_cast1_n_2689_to_2816__kernel,@"STO_CUDA_ENTRY STV_DEFAULT"
fused_layer_norm_cast1_n_2689_to_2816__kernel:
.text.fused_layer_norm_cast1_n_2689_to_2816__kernel:
        /* <DEDUP_REMOVED lines=143> */
[----:B------:R-:W-:Y:S05]  /*08f0*/  CALL.REL.NOINC `($fused_layer_norm_cast1_n_2689_to_2816__kernel$__cuda_sm20_sqrt_rn_f32_slowpath) ;  /* 0x00000bb000007944 */ /* 0x000fea0003c00000 */
[----:B------:R-:W-:Y:S05]  /*0900*/  BRA `(.L_x_28) ;  /* 0x0000004000007947 */ /* 0x000fea0003800000 */
.L_x_27:
[----:B01----:R-:W-:Y:S01]  /*0910*/  FMUL.FTZ R13, R0, R5 ;  /* 0x00000005000d7220 */ /* 0x003fe20000410000 */
[----:B------:R-:W-:-:S03]  /*0920*/  FMUL.FTZ R5, R5, 0.5 ;  /* 0x3f00000005057820 */ /* 0x000fc60000410000 */
[----:B------:R-:W-:-:S04]  /*0930*/  FFMA R0, -R13, R13, R0 ;  /* 0x0000000d0d007223 */ /* 0x000fc80000000100 */
[----:B------:R-:W-:-:S05]  /*0940*/  FFMA R0, R0, R5, R13 ;  /* 0x0000000500007223 */ /* 0x000fca000000000d */
.L_x_28:
[----:B------:R-:W-:-:S04]  /*0950*/  IADD3 R4, R0, 0x1800000, RZ ;  /* 0x0180000000047810 */ /* 0x000fc80007ffe0ff */
[----:B------:R-:W-:-:S04]  /*0960*/  LOP3.LUT R4, R4, 0x7f800000, RZ, 0xc0, !PT ;  /* 0x7f80000004047812 */ /* 0x000fc800078ec0ff */
[----:B------:R-:W-:-:S13]  /*0970*/  ISETP.GT.U32.AND P0, PT, R4, 0x1ffffff, PT ;  /* 0x01ffffff0400780c */ /* 0x000fda0003f04070 */
[----:B------:R-:W-:Y:S05]  /*0980*/  @P0 BRA `(.L_x_29) ;  /* 0x0000003000000947 */ /* 0x000fea0003800000 */
[----:B------:R-:W-:-:S02]  /*0990*/  MOV R4, 0x9b0 ;  /* 0x000009b000047802 */ /* 0x000fc40000000f00 */
[----:B------:R-:W-:Y:S05]  /*09a0*/  CALL.REL.NOINC `($fused_layer_norm_cast1_n_2689_to_2816__kernel$__cuda_sm20_rcp_rn_f32_slowpath) ;  /* 0x000007c000007944 */ /* 0x000fea0003c00000 */
[----:B------:R-:W-:Y:S05]  /*09b0*/  BRA `(.L_x_30) ;  /* 0x0000004000007947 */ /* 0x000fea0003800000 */
.L_x_29:
[----:B------:R-:W0:Y:S02]  /*09c0*/  MUFU.RCP R13, R0 ;  /* 0x00000000000d7308 */ /* 0x000e240000001000 */
[----:B0-----:R-:W-:-:S04]  /*09d0*/  FFMA R4, R13, R0, -1 ;  /* 0xbf8000000d047423 */ /* 0x001fc80000000000 */
[----:B------:R-:W-:-:S04]  /*09e0*/  FADD.FTZ R4, -R4, -RZ ;  /* 0x800000ff04047221 */ /* 0x000fc80000010100 */
[----:B------:R-:W-:-:S01]  /*09f0*/  FFMA R13, R13, R4, R13 ;  /* 0x000000040d0d7223 */ /* 0x000fc2000000000d */
.L_x_30:
        /* <DEDUP_REMOVED lines=119> */
        .weak           $fused_layer_norm_cast1_n_2689_to_2816__kernel$__cuda_sm20_rcp_rn_f32_slowpath
        .type           $fused_layer_norm_cast1_n_2689_to_2816__kernel$__cuda_sm20_rcp_rn_f32_slowpath,@function
        .size           $fused_layer_norm_cast1_n_2689_to_2816__kernel$__cuda_sm20_rcp_rn_f32_slowpath,($fused_layer_norm_cast1_n_2689_to_2816__kernel$__cuda_sm20_sqrt_rn_f32_slowpath - $fused_layer_norm_cast1_n_2689_to_2816__kernel$__cuda_sm20_rcp_rn_f32_slowpath)
$fused_layer_norm_cast1_n_2689_to_2816__kernel$__cuda_sm20_rcp_rn_f32_slowpath:
        /* <DEDUP_REMOVED lines=15> */
.L_x_31:
        /* <DEDUP_REMOVED lines=33> */
.L_x_33:
[----:B------:R0:W1:Y:S02]  /*1470*/  MUFU.RCP R5, R0 ;  /* 0x0000000000057308 */ /* 0x0000640000001000 */
.L_x_32:
[----:B-1----:R-:W-:Y:S02]  /*1480*/  MOV R13, R5 ;  /* 0x00000005000d7202 */ /* 0x002fe40000000f00 */
[----:B------:R-:W-:-:S04]  /*1490*/  MOV R5, 0x0 ;  /* 0x0000000000057802 */ /* 0x000fc80000000f00 */
[----:B------:R-:W-:Y:S05]  /*14a0*/  RET.REL.NODEC R4 `(fused_layer_norm_cast1_n_2689_to_2816__kernel) ;  /* 0xffffeb5004007950 */ /* 0x000fea0003c3ffff */
        .weak           $fused_layer_norm_cast1_n_2689_to_2816__kernel$__cuda_sm20_sqrt_rn_f32_slowpath
        .type           $fused_layer_norm_cast1_n_2689_to_2816__kernel$__cuda_sm20_sqrt_rn_f32_slowpath,@function
        .size           $fused_layer_norm_cast1_n_2689_to_2816__kernel$__cuda_sm20_sqrt_rn_f32_slowpath,(.L_x_106 - $fused_layer_norm_cast1_n_2689_to_2816__kernel$__cuda_sm20_sqrt_rn_f32_slowpath)
$fused_layer_norm_cast1_n_2689_to_2816__kernel$__cuda_sm20_sqrt_rn_f32_slowpath:
        /* <DEDUP_REMOVED lines=20> */
.L_x_34:
[----:B------:R-:W-:Y:S02]  /*15f0*/  MOV R0, R4 ;  /* 0x0000000400007202 */ /* 0x000fe40000000f00 */
[----:B------:R-:W-:Y:S02]  /*1600*/  MOV R4, R8 ;  /* 0x0000000800047202 */ /* 0x000fe40000000f00 */
[----:B------:R-:W-:-:S04]  /*1610*/  MOV R5, 0x0 ;  /* 0x0000000000057802 */ /* 0x000fc80000000f00 */
[----:B------:R-:W-:Y:S05]  /*1620*/  RET.REL.NODEC R4 `(fused_layer_norm_cast1_n_2689_to_2816__kernel) ;  /* 0xffffe9d004007950 */ /* 0x000fea0003c3ffff */
.L_x_35:
        /* <DEDUP_REMOVED lines=13> */
.L_x_106:


//--------------------- .text.fused_layer_norm_cast1_n_2305_to_2688__kernel --------------------------
	.section	.text.fused_layer_norm_cast1_n_2305_to_2688__kernel,"ax",@progbits
	.sectionflags	@"SHF_BARRIERS=1"
	.sectioninfo	@"SHI_REGISTERS=48"
	.align	128
        .global         fused_layer_norm_cast1_n_2305_to_2688__kernel
        .type           fused_layer_norm_cast1_n_2305_to_2688__kernel,@function
        .size           fused_layer_norm_cast1_n_2305_to_2688__kernel,(.L_x_108 - fused_layer_norm_cast1_n_2305_to_2688__kernel)
        .other          fused_layer_norm_cast1_n_2305_to_2688__kernel,@"STO_CUDA_ENTRY STV_DEFAULT"
fused_layer_norm_cast1_n_2305_to_2688__kernel:
.text.fused_layer_norm_cast1_n_2305_to_2688__kernel:
[----:B------:R-:W-:-:S02]  /*0000*/  MOV R1, c[0x0][0x28] ;  /* 0x00000a0000017a02 */ /* 0x000fc40000000f00 */
[----:B------:R-:W0:Y:S01]  /*0010*/  S2R R2, SR_TID.X ;  /* 0x0000000000027919 */ /* 0x000e220000002100 */
[----:B------:R-:W-:-:S03]  /*0020*/  ULDC.64 UR4, c[0x0][0x118] ;  /* 0x0000460000047ab9 */ /* 0x000fc60000000a00 */
[----:B------:R-:W1:Y:S01]  /*0030*/  S2R R5, SR_CTAID.X ;  /* 0x0000000000057919 */ /* 0x000e620000002500 */
[----:B0-----:R-:W-:-:S06]  /*0040*/  IMAD.WIDE.U32 R6, R2, 0x4, RZ ;  /* 0x0000000402067825 */ /* 0x001fcc00078e00ff */
[----:B-1----:R-:W-:-:S05]  /*0050*/  IMAD.WIDE.U32 R10, R5, 0xa00, R6 ;  /* 0x00000a00050a7825 */ /* 0x002fca00078e0006 */
[----:B------:R-:W-:-:S04]  /*0060*/  LEA R8, P0, R10, c[0x0][0x168], 0x2 ;  /* 0x00005a000a087a11 */ /* 0x000fc800078010ff */
[----:B------:R-:W-:-:S05]  /*0070*/  LEA.HI.X R9, R10, c[0x0][0x16c], R11, 0x2, P0 ;  /* 0x00005b000a097a11 */ /* 0x000fca00000f140b */
[----:B------:R-:W2:Y:S04]  /*0080*/  LDG.E.128.CONSTANT R12, [R8.64] ;  /* 0x00000004080c7981 */ /* 0x000ea8000c1e9d00 */
[----:B------:R-:W3:Y:S01]  /*0090*/  LDG.E.128.CONSTANT R16, [R8.64+0x1400] ;  /* 0x0014000408107981 */ /* 0x000ee2000c1e9d00 */
[----:B------:R-:W-:Y:S02]  /*00a0*/  LEA R6, R6, 0x60, 0x2 ;  /* 0x0000006006067811 */ /* 0x000fe400078e10ff */
[C---:B------:R-:W-:Y:S02]  /*00b0*/  LOP3.LUT P0, RZ, R2.reuse, 0x1f, RZ, 0xc0, !PT ;  /* 0x0000001f02ff7812 */ /* 0x040fe4000780c0ff */
[----:B------:R-:W-:Y:S01]  /*00c0*/  ISETP.GT.U32.AND P1, PT, R2, 0x9, PT ;  /* 0x000000090200780c */ /* 0x000fe20003f24070 */
[----:B--2---:R-:W-:Y:S04]  /*00d0*/  STS.128 [R6], R12 ;  /* 0x0000000c06007388 */ /* 0x004fe80000000c00 */
[----:B---3--:R-:W-:Y:S04]  /*00e0*/  STS.128 [R6+0x1400], R16 ;  /* 0x0014001006007388 */ /* 0x008fe80000000c00 */
[----:B------:R-:W-:Y:S06]  /*00f0*/  BAR.SYNC 0x0 ;  /* 0x0000000000007b1d */ /* 0x000fec0000000000 */
[----:B------:R-:W0:Y:S04]  /*0100*/  LDS R0, [R2.X4+0x60] ;  /* 0x0000600002007984 */ /* 0x000e280000004800 */
[----:B------:R-:W1:Y:S04]  /*0110*/  LDS R11, [R2.X4+0x560] ;  /* 0x00056000020b7984 */ /* 0x000e680000004800 */
[----:B------:R-:W2:Y:S04]  /*0120*/  LDS R21, [R2.X4+0xa60] ;  /* 0x000a600002157984 */ /* 0x000ea80000004800 */
[----:B------:R-:W3:Y:S04]  /*0130*/  LDS R23, [R2.X4+0xf60] ;  /* 0x000f600002177984 */ /* 0x000ee80000004800 */
[----:B------:R-:W4:Y:S04]  /*0140*/  LDS R25, [R2.X4+0x1460] ;  /* 0x0014600002197984 */ /* 0x000f280000004800 */
[----:B------:R-:W5:Y:S04]  /*0150*/  LDS R27, [R2.X4+0x1960] ;  /* 0x00196000021b7984 */ /* 0x000f680000004800 */
[----:B------:R-:W5:Y:S04]  /*0160*/  LDS R9, [R2.X4+0x1e60] ;  /* 0x001e600002097984 */ /* 0x000f680000004800 */
[----:B------:R-:W5:Y:S01]  /*0170*/  LDS R29, [R2.X4+0x2360] ;  /* 0x00236000021d7984 */ /* 0x000f620000004800 */
        /* <DEDUP_REMOVED lines=36> */
[----:B0-----:R-:W-:Y:S01]  /*03c0*/  @!P0 FADD R6, R7, R6 ;  /* 0x0000000607068221 */ /* 0x001fe20000000000 */
[----:B-1----:R-:W-:-:S04]  /*03d0*/  @!P0 FADD R8, R0, R9 ;  /* 0x0000000900088221 */ /* 0x002fc80000000000 */
        /* <DEDUP_REMOVED lines=13> */
[----:B------:R-:W-:-:S03]  /*04b0*/  @!P0 MOV R7, R3 ;  /* 0x0000000300078202 */ /* 0x000fc60000000f00 */
        /* <DEDUP_REMOVED lines=25> */
[----:B-1----:R-:W-:Y:S01]  /*0650*/  FADD R6, -R4, R3 ;  /* 0x0000000304067221 */ /* 0x002fe20000000100 */
[----:B------:R-:W-:Y:S02]  /*0660*/  MOV R3, RZ ;  /* 0x000000ff00037202 */ /* 0x000fe40000000f00 */
[----:B------:R-:W-:-:S04]  /*0670*/  FFMA R8, R9, 0.00039062500582076609135, -R8 ;  /* 0x39cccccd09087823 */ /* 0x000fc80000000808 */
[----:B------:R-:W-:-:S04]  /*0680*/  FADD R8, R8, 9.9999997473787516356e-06 ;  /* 0x3727c5ac08087421 */ /* 0x000fc80000000000 */
[----:B------:R0:W1:Y:S01]  /*0690*/  MUFU.RSQ R7, R8 ;  /* 0x0000000800077308 */ /* 0x0000620000001400 */
[----:B------:R-:W-:-:S04]  /*06a0*/  IADD3 R9, R8, -0xd000000, RZ ;  /* 0xf300000008097810 */ /* 0x000fc80007ffe0ff */
[----:B------:R-:W-:-:S13]  /*06b0*/  ISETP.GT.U32.AND P0, PT, R9, 0x727fffff, PT ;  /* 0x727fffff0900780c */ /* 0x000fda0003f04070 */
[----:B------:R-:W-:Y:S05]  /*06c0*/  @!P0 BRA `(.L_x_36) ;  /* 0x0000003000008947 */ /* 0x000fea0003800000 */
[----:B01----:R-:W-:-:S02]  /*06d0*/  MOV R10, 0x6f0 ;  /* 0x000006f0000a7802 */ /* 0x003fc40000000f00 */
[----:B------:R-:W-:Y:S05]  /*06e0*/  CALL.REL.NOINC `($fused_layer_norm_cast1_n_2305_to_2688__kernel$__cuda_sm20_sqrt_rn_f32_slowpath) ;  /* 0x000008d000007944 */ /* 0x000fea0003c00000 */
[----:B------:R-:W-:Y:S05]  /*06f0*/  BRA `(.L_x_37) ;  /* 0x0000004000007947 */ /* 0x000fea0003800000 */
.L_x_36:
[----:B01----:R-:W-:Y:S01]  /*0700*/  FMUL.FTZ R9, R8, R7 ;  /* 0x0000000708097220 */ /* 0x003fe20000410000 */
[----:B------:R-:W-:-:S03]  /*0710*/  FMUL.FTZ R7, R7, 0.5 ;  /* 0x3f00000007077820 */ /* 0x000fc60000410000 */
[----:B------:R-:W-:-:S04]  /*0720*/  FFMA R0, -R9, R9, R8 ;  /* 0x0000000909007223 */ /* 0x000fc80000000108 */
[----:B------:R-:W-:-:S05]  /*0730*/  FFMA R0, R0, R7, R9 ;  /* 0x0000000700007223 */ /* 0x000fca0000000009 */
.L_x_37:
[----:B------:R-:W-:-:S04]  /*0740*/  IADD3 R7, R0, 0x1800000, RZ ;  /* 0x0180000000077810 */ /* 0x000fc80007ffe0ff */
[----:B------:R-:W-:-:S04]  /*0750*/  LOP3.LUT R7, R7, 0x7f800000, RZ, 0xc0, !PT ;  /* 0x7f80000007077812 */ /* 0x000fc800078ec0ff */
[----:B------:R-:W-:-:S13]  /*0760*/  ISETP.GT.U32.AND P0, PT, R7, 0x1ffffff, PT ;  /* 0x01ffffff0700780c */ /* 0x000fda0003f04070 */
[----:B------:R-:W-:Y:S05]  /*0770*/  @P0 BRA `(.L_x_38) ;  /* 0x0000004000000947 */ /* 0x000fea0003800000 */
[----:B------:R-:W-:-:S02]  /*0780*/  MOV R12, 0x7a0 ;  /* 0x000007a0000c7802 */ /* 0x000fc40000000f00 */
[----:B------:R-:W-:Y:S05]  /*0790*/  CALL.REL.NOINC `($fused_layer_norm_cast1_n_2305_to_2688__kernel$__cuda_sm20_rcp_rn_f32_slowpath) ;  /* 0x000004e000007944 */ /* 0x000fea0003c00000 */
[----:B-1----:R-:W-:Y:S01]  /*07a0*/  MOV R15, R7 ;  /* 0x00000007000f7202 */ /* 0x002fe20000000f00 */
[----:B------:R-:W-:Y:S05]  /*07b0*/  BRA `(.L_x_39) ;  /* 0x0000004000007947 */ /* 0x000fea0003800000 */
.L_x_38:
[----:B------:R-:W0:Y:S02]  /*07c0*/  MUFU.RCP R15, R0 ;  /* 0x00000000000f7308 */ /* 0x000e240000001000 */
[----:B0-----:R-:W-:-:S04]  /*07d0*/  FFMA R7, R15, R0, -1 ;  /* 0xbf8000000f077423 */ /* 0x001fc80000000000 */
[----:B------:R-:W-:-:S04]  /*07e0*/  FADD.FTZ R8, -R7, -RZ ;  /* 0x800000ff07087221 */ /* 0x000fc80000010100 */
[----:B------:R-:W-:-:S01]  /*07f0*/  FFMA R15, R15, R8, R15 ;  /* 0x000000080f0f7223 */ /* 0x000fc2000000000f */
.L_x_39:
[----:B------:R-:W-:Y:S01]  /*0800*/  SHF.L.U32 R8, R2, 0x2, RZ ;  /* 0x0000000202087819 */ /* 0x000fe200000006ff */
[----:B------:R-:W1:Y:S01]  /*0810*/  LDS R37, [R2.X4+0xf60] ;  /* 0x000f600002257984 */ /* 0x000e620000004800 */
[----:B0-----:R-:W-:Y:S02]  /*0820*/  SHF.R.U32.HI R0, RZ, 0x1e, R2 ;  /* 0x0000001eff007819 */ /* 0x001fe40000011602 */
[C---:B------:R-:W-:Y:S01]  /*0830*/  IADD3 R10, P0, R8.reuse, c[0x0][0x170], RZ ;  /* 0x00005c00080a7a10 */ /* 0x040fe20007f1e0ff */
[----:B------:R-:W0:Y:S01]  /*0840*/  LDS R25, [R2.X4+0x560] ;  /* 0x0005600002197984 */ /* 0x000e220000004800 */
[----:B------:R-:W-:Y:S02]  /*0850*/  IADD3 R8, P1, R8, c[0x0][0x178], RZ ;  /* 0x00005e0008087a10 */ /* 0x000fe40007f3e0ff */
[C---:B------:R-:W-:Y:S01]  /*0860*/  IADD3.X R11, R0.reuse, c[0x0][0x174], RZ, P0, !PT ;  /* 0x00005d00000b7a10 */ /* 0x040fe200007fe4ff */
[----:B------:R-:W2:Y:S01]  /*0870*/  LDS R31, [R2.X4+0xa60] ;  /* 0x000a6000021f7984 */ /* 0x000ea20000004800 */
[----:B------:R-:W-:-:S03]  /*0880*/  IADD3.X R9, R0, c[0x0][0x17c], RZ, P1, !PT ;  /* 0x00005f0000097a10 */ /* 0x000fc60000ffe4ff */
[----:B------:R3:W4:Y:S04]  /*0890*/  LDG.E.CONSTANT R23, [R10.64+0xf00] ;  /* 0x000f00040a177981 */ /* 0x000728000c1e9900 */
        /* <DEDUP_REMOVED lines=8> */
[----:B------:R3:W4:Y:S04]  /*0920*/  LDG.E.CONSTANT R0, [R10.64] ;  /* 0x000000040a007981 */ /* 0x000728000c1e9900 */
[----:B------:R3:W4:Y:S04]  /*0930*/  LDG.E.CONSTANT R14, [R10.64+0x2300] ;  /* 0x002300040a0e7981 */ /* 0x000728000c1e9900 */
[----:B------:R5:W4:Y:S04]  /*0940*/  LDG.E.CONSTANT R18, [R8.64+0x1400] ;  /* 0x0014000408127981 */ /* 0x000b28000c1e9900 */
[----:B------:R5:W4:Y:S04]  /*0950*/  LDG.E.CONSTANT R19, [R8.64+0x1900] ;  /* 0x0019000408137981 */ /* 0x000b28000c1e9900 */
[----:B------:R5:W4:Y:S04]  /*0960*/  LDG.E.CONSTANT R16, [R8.64+0x1e00] ;  /* 0x001e000408107981 */ /* 0x000b28000c1e9900 */
[----:B------:R5:W4:Y:S04]  /*0970*/  LDG.E.CONSTANT R17, [R8.64] ;  /* 0x0000000408117981 */ /* 0x000b28000c1e9900 */
[----:B------:R5:W4:Y:S04]  /*0980*/  LDG.E.CONSTANT R21, [R8.64+0x2300] ;  /* 0x0023000408157981 */ /* 0x000b28000c1e9900 */
[----:B------:R-:W2:Y:S04]  /*0990*/  LDS R39, [R2.X4+0x1460] ;  /* 0x0014600002277984 */ /* 0x000ea80000004800 */
[----:B------:R-:W2:Y:S04]  /*09a0*/  LDS R41, [R2.X4+0x1960] ;  /* 0x0019600002297984 */ /* 0x000ea80000004800 */
[----:B------:R-:W4:Y:S04]  /*09b0*/  LDS R43, [R2.X4+0x1e60] ;  /* 0x001e6000022b7984 */ /* 0x000f280000004800 */
[----:B------:R0:W4:Y:S01]  /*09c0*/  LDS R45, [R2.X4+0x2360] ;  /* 0x00236000022d7984 */ /* 0x0001220000004800 */
[----:B---3--:R-:W-:Y:S01]  /*09d0*/  IMAD.WIDE.U32 R10, R5, 0xa00, R2 ;  /* 0x00000a00050a7825 */ /* 0x008fe200078e0002 */
[----:B-1----:R-:W-:-:S04]  /*09e0*/  FADD R26, -R4, R37 ;  /* 0x00000025041a7221 */ /* 0x002fc80000000100 */
[----:B-----5:R-:W-:Y:S01]  /*09f0*/  LEA R8, P0, R10, c[0x0][0x160], 0x1 ;  /* 0x000058000a087a11 */ /* 0x020fe200078008ff */
[-C--:B------:R-:W-:Y:S01]  /*0a00*/  FMUL R3, R26, R15.reuse ;  /* 0x0000000f1a037220 */ /* 0x080fe20000400000 */
[C---:B0-----:R-:W-:Y:S01]  /*0a10*/  FADD R22, -R4.reuse, R25 ;  /* 0x0000001904167221 */ /* 0x041fe20000000100 */
[----:B--2---:R-:W-:Y:S01]  /*0a20*/  FADD R24, -R4, R31 ;  /* 0x0000001f04187221 */ /* 0x004fe20000000100 */
[----:B------:R-:W-:Y:S01]  /*0a30*/  LEA.HI.X R9, R10, c[0x0][0x164], R11, 0x1, P0 ;  /* 0x000059000a097a11 */ /* 0x000fe200000f0c0b */
[-C--:B------:R-:W-:Y:S01]  /*0a40*/  FMUL R6, R6, R15.reuse ;  /* 0x0000000f06067220 */ /* 0x080fe20000400000 */
[-C--:B------:R-:W-:Y:S01]  /*0a50*/  FMUL R22, R22, R15.reuse ;  /* 0x0000000f16167220 */ /* 0x080fe20000400000 */
[----:B------:R-:W-:Y:S01]  /*0a60*/  FMUL R24, R24, R15 ;  /* 0x0000000f18187220 */ /* 0x000fe20000400000 */
[C---:B------:R-:W-:Y:S01]  /*0a70*/  FADD R2, -R4.reuse, R39 ;  /* 0x0000002704027221 */ /* 0x040fe20000000100 */
[----:B------:R-:W-:-:S03]  /*0a80*/  FADD R10, -R4, R41 ;  /* 0x00000029040a7221 */ /* 0x000fc60000000100 */
[-C--:B------:R-:W-:Y:S01]  /*0a90*/  FMUL R5, R2, R15.reuse ;  /* 0x0000000f02057220 */ /* 0x080fe20000400000 */
[----:B------:R-:W-:Y:S01]  /*0aa0*/  FMUL R10, R10, R15 ;  /* 0x0000000f0a0a7220 */ /* 0x000fe20000400000 */
[----:B----4-:R-:W-:Y:S01]  /*0ab0*/  FFMA R3, R3, R23, R20 ;  /* 0x0000001703037223 */ /* 0x010fe20000000014 */
[C---:B------:R-:W-:Y:S01]  /*0ac0*/  FADD R20, -R4.reuse, R43 ;  /* 0x0000002b04147221 */ /* 0x040fe20000000100 */
[----:B------:R-:W-:-:S03]  /*0ad0*/  FADD R4, -R4, R45 ;  /* 0x0000002d04047221 */ /* 0x000fc60000000100 */
[-C--:B------:R-:W-:Y:S01]  /*0ae0*/  FMUL R11, R20, R15.reuse ;  /* 0x0000000f140b7220 */ /* 0x080fe20000400000 */
[----:B------:R-:W-:Y:S01]  /*0af0*/  FMUL R4, R4, R15 ;  /* 0x0000000f04047220 */ /* 0x000fe20000400000 */
[----:B------:R-:W-:Y:S01]  /*0b00*/  FFMA R22, R22, R27, R29 ;  /* 0x0000001b16167223 */ /* 0x000fe2000000001d */
[----:B------:R-:W-:Y:S01]  /*0b10*/  F2FP.PACK_AB R3, RZ, R3 ;  /* 0x00000003ff03723e */ /* 0x000fe200000000ff */
[----:B------:R-:W-:-:S03]  /*0b20*/  FFMA R24, R24, R33, R35 ;  /* 0x0000002118187223 */ /* 0x000fc60000000023 */
[----:B------:R-:W-:Y:S02]  /*0b30*/  F2FP.PACK_AB R22, RZ, R22 ;  /* 0x00000016ff16723e */ /* 0x000fe400000000ff */
[----:B------:R-:W-:-:S03]  /*0b40*/  F2FP.PACK_AB R24, RZ, R24 ;  /* 0x00000018ff18723e */ /* 0x000fc600000000ff */
[----:B------:R-:W-:Y:S04]  /*0b50*/  STG.E.U16 [R8.64+0x280], R22 ;  /* 0x0002801608007986 */ /* 0x000fe8000c101504 */
[----:B------:R-:W-:Y:S04]  /*0b60*/  STG.E.U16 [R8.64+0x500], R24 ;  /* 0x0005001808007986 */ /* 0x000fe8000c101504 */
[----:B------:R-:W-:Y:S01]  /*0b70*/  STG.E.U16 [R8.64+0x780], R3 ;  /* 0x0007800308007986 */ /* 0x000fe2000c101504 */
[----:B------:R-:W-:Y:S01]  /*0b80*/  FFMA R5, R5, R13, R18 ;  /* 0x0000000d05057223 */ /* 0x000fe20000000012 */
[----:B------:R-:W-:Y:S01]  /*0b90*/  FFMA R10, R10, R12, R19 ;  /* 0x0000000c0a0a7223 */ /* 0x000fe20000000013 */
[----:B------:R-:W-:Y:S01]  /*0ba0*/  FFMA R7, R11, R7, R16 ;  /* 0x000000070b077223 */ /* 0x000fe20000000010 */
[----:B------:R-:W-:Y:S01]  /*0bb0*/  FFMA R0, R6, R0, R17 ;  /* 0x0000000006007223 */ /* 0x000fe20000000011 */
[----:B------:R-:W-:Y:S01]  /*0bc0*/  FFMA R4, R4, R14, R21 ;  /* 0x0000000e04047223 */ /* 0x000fe20000000015 */
[----:B------:R-:W-:-:S02]  /*0bd0*/  F2FP.PACK_AB R5, RZ, R5 ;  /* 0x00000005ff05723e */ /* 0x000fc400000000ff */
[----:B------:R-:W-:Y:S02]  /*0be0*/  F2FP.PACK_AB R10, RZ, R10 ;  /* 0x0000000aff0a723e */ /* 0x000fe400000000ff */
[----:B------:R-:W-:Y:S02]  /*0bf0*/  F2FP.PACK_AB R7, RZ, R7 ;  /* 0x00000007ff07723e */ /* 0x000fe400000000ff */
[----:B------:R-:W-:Y:S02]  /*0c00*/  F2FP.PACK_AB R0, RZ, R0 ;  /* 0x00000000ff00723e */ /* 0x000fe400000000ff */
[----:B------:R-:W-:Y:S01]  /*0c10*/  F2FP.PACK_AB R4, RZ, R4 ;  /* 0x00000004ff04723e */ /* 0x000fe200000000ff */
[----:B------:R-:W-:Y:S04]  /*0c20*/  STG.E.U16 [R8.64+0xa00], R5 ;  /* 0x000a000508007986 */ /* 0x000fe8000c101504 */
[----:B------:R-:W-:Y:S04]  /*0c30*/  STG.E.U16 [R8.64+0xc80], R10 ;  /* 0x000c800a08007986 */ /* 0x000fe8000c101504 */
[----:B------:R-:W-:Y:S04]  /*0c40*/  STG.E.U16 [R8.64+0xf00], R7 ;  /* 0x000f000708007986 */ /* 0x000fe8000c101504 */
[----:B------:R-:W-:Y:S04]  /*0c50*/  STG.E.U16 [R8.64], R0 ;  /* 0x0000000008007986 */ /* 0x000fe8000c101504 */
[----:B------:R-:W-:Y:S01]  /*0c60*/  STG.E.U16 [R8.64+0x1180], R4 ;  /* 0x0011800408007986 */ /* 0x000fe2000c101504 */
[----:B------:R-:W-:Y:S05]  /*0c70*/  EXIT ;  /* 0x000000000000794d */ /* 0x000fea0003800000 */
        .weak           $fused_layer_norm_cast1_n_2305_to_2688__kernel$__cuda_sm20_rcp_rn_f32_slowpath
        .type           $fused_layer_norm_cast1_n_2305_to_2688__kernel$__cuda_sm20_rcp_rn_f32_slowpath,@function
        .size           $fused_layer_norm_cast1_n_2305_to_2688__kernel$__cuda_sm20_rcp_rn_f32_slowpath,($fused_layer_norm_cast1_n_2305_to_2688__kernel$__cuda_sm20_sqrt_rn_f32_slowpath - $fused_layer_norm_cast1_n_2305_to_2688__kernel$__cuda_sm20_rcp_rn_f32_slowpath)
$fused_layer_norm_cast1_n_2305_to_2688__kernel$__cuda_sm20_rcp_rn_f32_slowpath:
        /* <DEDUP_REMOVED lines=15> */
.L_x_40:
        /* <DEDUP_REMOVED lines=33> */
.L_x_42:
[----:B------:R0:W1:Y:S02]  /*0f80*/  MUFU.RCP R7, R0 ;  /* 0x0000000000077308 */ /* 0x0000640000001000 */
.L_x_41:
[----:B------:R-:W-:Y:S02]  /*0f90*/  MOV R8, R12 ;  /* 0x0000000c00087202 */ /* 0x000fe40000000f00 */
[----:B------:R-:W-:-:S04]  /*0fa0*/  MOV R9, 0x0 ;  /* 0x0000000000097802 */ /* 0x000fc80000000f00 */
[----:B------:R-:W-:Y:S05]  /*0fb0*/  RET.REL.NODEC R8 `(fused_layer_norm_cast1_n_2305_to_2688__kernel) ;  /* 0xfffff04008007950 */ /* 0x000fea0003c3ffff */
        .weak           $fused_layer_norm_cast1_n_2305_to_2688__kernel$__cuda_sm20_sqrt_rn_f32_slowpath
        .type           $fused_layer_norm_cast1_n_2305_to_2688__kernel$__cuda_sm20_sqrt_rn_f32_slowpath,@function
        .size           $fused_layer_norm_cast1_n_2305_to_2688__kernel$__cuda_sm20_sqrt_rn_f32_slowpath,(.L_x_108 - $fused_layer_norm_cast1_n_2305_to_2688__kernel$__cuda_sm20_sqrt_rn_f32_slowpath)
$fused_layer_norm_cast1_n_2305_to_2688__kernel$__cuda_sm20_sqrt_rn_f32_slowpath:
[----:B------:R-:W-:-:S13]  /*0fc0*/  LOP3.LUT P0, RZ, R8, 0x7fffffff, RZ, 0xc0, !PT ;  /* 0x7fffffff08ff7812 */ /* 0x000fda000780c0ff */
[----:B------:R-:W-:Y:S05]  /*0fd0*/  @!P0 BRA `(.L_x_43) ;  /* 0x0000012000008947 */ /* 0x000fea0003800000 */
[----:B------:R-:W-:Y:S02]  /*0fe0*/  FSETP.GEU.FTZ.AND P0, PT, R8, RZ, PT ;  /* 0x000000ff0800720b */ /* 0x000fe40003f1e000 */
[----:B------:R-:W-:-:S11]  /*0ff0*/  MOV R0, R8 ;  /* 0x0000000800007202 */ /* 0x000fd60000000f00 */
        /* <DEDUP_REMOVED lines=16> */
.L_x_43:
[----:B------:R-:W-:Y:S02]  /*1100*/  MOV R0, R8 ;  /* 0x0000000800007202 */ /* 0x000fe40000000f00 */
[----:B------:R-:W-:Y:S02]  /*1110*/  MOV R8, R10 ;  /* 0x0000000a00087202 */ /* 0x000fe40000000f00 */
[----:B------:R-:W-:-:S04]  /*1120*/  MOV R9, 0x0 ;  /* 0x0000000000097802 */ /* 0x000fc80000000f00 */
[----:B------:R-:W-:Y:S05]  /*1130*/  RET.REL.NODEC R8 `(fused_layer_norm_cast1_n_2305_to_2688__kernel) ;  /* 0xffffeec008007950 */ /* 0x000fea0003c3ffff */
.L_x_44:
        /* <DEDUP_REMOVED lines=12> */
.L_x_108:


//--------------------- .text.fused_layer_norm_cast1_n_2177_to_2304__kernel --------------------------
	.section	.text.fused_layer_norm_cast1_n_2177_to_2304__kernel,"ax",@progbits
	.sectionflags	@"SHF_BARRIERS=1"
	.sectioninfo	@"SHI_REGISTERS=34"
	.align	128
        .global         fused_layer_norm_cast1_n_2177_to_2304__kernel
        .type           fused_layer_norm_cast1_n_2177_to_2304__kernel,@function
        .size           fused_layer_norm_cast1_n_2177_to_2304__kernel,(.L_x_110 - fused_layer_norm_cast1_n_2177_to_2304__kernel)
        .other          fused_layer_norm_cast1_n_2177_to_2304__kernel,@"STO_CUDA_ENTRY STV_DEFAULT"
fused_layer_norm_cast1_n_2177_to_2304__kernel:
.text.fused_layer_norm_cast1_n_2177_to_2304__kernel:
        /* <DEDUP_REMOVED lines=99> */
[----:B------:R-:W-:Y:S05]  /*0630*/  CALL.REL.NOINC `($fused_layer_norm_cast1_n_2177_to_2304__kernel$__cuda_sm20_sqrt_rn_f32_slowpath) ;  /* 0x0000075000007944 */ /* 0x000fea0003c00000 */
[----:B------:R-:W-:Y:S01]  /*0640*/  MOV R0, R7 ;  /* 0x0000000700007202 */ /* 0x000fe20000000f00 */
[----:B------:R-:W-:Y:S05]  /*0650*/  BRA `(.L_x_46) ;  /* 0x0000004000007947 */ /* 0x000fea0003800000 */
.L_x_45:
[----:B01----:R-:W-:Y:S01]  /*0660*/  FMUL.FTZ R7, R0, R11 ;  /* 0x0000000b00077220 */ /* 0x003fe20000410000 */
[----:B------:R-:W-:-:S03]  /*0670*/  FMUL.FTZ R11, R11, 0.5 ;  /* 0x3f0000000b0b7820 */ /* 0x000fc60000410000 */
[----:B------:R-:W-:-:S04]  /*0680*/  FFMA R0, -R7, R7, R0 ;  /* 0x0000000707007223 */ /* 0x000fc80000000100 */
[----:B------:R-:W-:-:S05]  /*0690*/  FFMA R0, R0, R11, R7 ;  /* 0x0000000b00007223 */ /* 0x000fca0000000007 */
.L_x_46:
[----:B------:R-:W-:-:S04]  /*06a0*/  IADD3 R7, R0, 0x1800000, RZ ;  /* 0x0180000000077810 */ /* 0x000fc80007ffe0ff */
[----:B------:R-:W-:-:S04]  /*06b0*/  LOP3.LUT R7, R7, 0x7f800000, RZ, 0xc0, !PT ;  /* 0x7f80000007077812 */ /* 0x000fc800078ec0ff */
[----:B------:R-:W-:-:S13]  /*06c0*/  ISETP.GT.U32.AND P0, PT, R7, 0x1ffffff, PT ;  /* 0x01ffffff0700780c */ /* 0x000fda0003f04070 */
[----:B------:R-:W-:Y:S05]  /*06d0*/  @P0 BRA `(.L_x_47) ;  /* 0x0000004000000947 */ /* 0x000fea0003800000 */
[----:B------:R-:W-:-:S02]  /*06e0*/  MOV R8, 0x700 ;  /* 0x0000070000087802 */ /* 0x000fc40000000f00 */
[----:B------:R-:W-:Y:S05]  /*06f0*/  CALL.REL.NOINC `($fused_layer_norm_cast1_n_2177_to_2304__kernel$__cuda_sm20_rcp_rn_f32_slowpath) ;  /* 0x0000036000007944 */ /* 0x000fea0003c00000 */
[----:B-1----:R-:W-:Y:S01]  /*0700*/  MOV R19, R7 ;  /* 0x0000000700137202 */ /* 0x002fe20000000f00 */
[----:B------:R-:W-:Y:S05]  /*0710*/  BRA `(.L_x_48) ;  /* 0x0000004000007947 */ /* 0x000fea0003800000 */
.L_x_47:
[----:B------:R-:W0:Y:S02]  /*0720*/  MUFU.RCP R19, R0 ;  /* 0x0000000000137308 */ /* 0x000e240000001000 */
[----:B0-----:R-:W-:-:S04]  /*0730*/  FFMA R7, R19, R0, -1 ;  /* 0xbf80000013077423 */ /* 0x001fc80000000000 */
[----:B------:R-:W-:-:S04]  /*0740*/  FADD.FTZ R8, -R7, -RZ ;  /* 0x800000ff07087221 */ /* 0x000fc80000010100 */
[----:B------:R-:W-:-:S01]  /*0750*/  FFMA R19, R19, R8, R19 ;  /* 0x0000000813137223 */ /* 0x000fc20000000013 */
.L_x_48:
        /* <DEDUP_REMOVED lines=48> */
        .weak           $fused_layer_norm_cast1_n_2177_to_2304__kernel$__cuda_sm20_rcp_rn_f32_slowpath
        .type           $fused_layer_norm_cast1_n_2177_to_2304__kernel$__cuda_sm20_rcp_rn_f32_slowpath,@function
        .size           $fused_layer_norm_cast1_n_2177_to_2304__kernel$__cuda_sm20_rcp_rn_f32_slowpath,($fused_layer_norm_cast1_n_2177_to_2304__kernel$__cuda_sm20_sqrt_rn_f32_slowpath - $fused_layer_norm_cast1_n_2177_to_2304__kernel$__cuda_sm20_rcp_rn_f32_slowpath)
$fused_layer_norm_cast1_n_2177_to_2304__kernel$__cuda_sm20_rcp_rn_f32_slowpath:
        /* <DEDUP_REMOVED lines=15> */
.L_x_49:
        /* <DEDUP_REMOVED lines=33> */
.L_x_51:
[----:B------:R0:W1:Y:S02]  /*0d60*/  MUFU.RCP R7, R0 ;  /* 0x0000000000077308 */ /* 0x0000640000001000 */
.L_x_50:
[----:B------:R-:W-:-:S04]  /*0d70*/  MOV R9, 0x0 ;  /* 0x0000000000097802 */ /* 0x000fc80000000f00 */
[----:B------:R-:W-:Y:S05]  /*0d80*/  RET.REL.NODEC R8 `(fused_layer_norm_cast1_n_2177_to_2304__kernel) ;  /* 0xfffff27008007950 */ /* 0x000fea0003c3ffff */
        .weak           $fused_layer_norm_cast1_n_2177_to_2304__kernel$__cuda_sm20_sqrt_rn_f32_slowpath
        .type           $fused_layer_norm_cast1_n_2177_to_2304__kernel$__cuda_sm20_sqrt_rn_f32_slowpath,@function
        .size           $fused_layer_norm_cast1_n_2177_to_2304__kernel$__cuda_sm20_sqrt_rn_f32_slowpath,(.L_x_110 - $fused_layer_norm_cast1_n_2177_to_2304__kernel$__cuda_sm20_sqrt_rn_f32_slowpath)
$fused_layer_norm_cast1_n_2177_to_2304__kernel$__cuda_sm20_sqrt_rn_f32_slowpath:
        /* <DEDUP_REMOVED lines=20> */
.L_x_52:
[----:B------:R-:W-:Y:S02]  /*0ed0*/  MOV R8, R10 ;  /* 0x0000000a00087202 */ /* 0x000fe40000000f00 */
[----:B------:R-:W-:-:S04]  /*0ee0*/  MOV R9, 0x0 ;  /* 0x0000000000097802 */ /* 0x000fc80000000f00 */
[----:B------:R-:W-:Y:S05]  /*0ef0*/  RET.REL.NODEC R8 `(fused_layer_norm_cast1_n_2177_to_2304__kernel) ;  /* 0xfffff10008007950 */ /* 0x000fea0003c3ffff */
.L_x_53:
        /* <DEDUP_REMOVED lines=16> */
.L_x_110:


//--------------------- .text.fused_layer_norm_cast1_n_2049_to_2176__kernel --------------------------
	.section	.text.fused_layer_norm_cast1_n_2049_to_2176__kernel,"ax",@progbits
	.sectionflags	@"SHF_BARRIERS=1"
	.sectioninfo	@"SHI_REGISTERS=40"
	.align	128
        .global         fused_layer_norm_cast1_n_2049_to_2176__kernel
        .type           fused_layer_norm_cast1_n_2049_to_2176__kernel,@function
        .size           fused_layer_norm_cast1_n_2049_to_2176__kernel,(.L_x_112 - fused_layer_norm_cast1_n_2049_to_2176__kernel)
        .other          fused_layer_norm_cast1_n_2049_to_2176__kernel,@"STO_CUDA_ENTRY STV_DEFAULT"
fused_layer_norm_cast1_n_2049_to_2176__kernel:
.text.fused_layer_norm_cast1_n_2049_to_2176__kernel:
        /* <DEDUP_REMOVED lines=9> */
[----:B------:R-:W3:Y:S04]  /*0090*/  LDG.E.128.CONSTANT R12, [R24.64+0xa00] ;  /* 0x000a0004180c7981 */ /* 0x000ee8000c1e9d00 */
[----:B------:R-:W4:Y:S04]  /*00a0*/  LDG.E.128.CONSTANT R16, [R24.64+0x1400] ;  /* 0x0014000418107981 */ /* 0x000f28000c1e9d00 */
[----:B------:R-:W5:Y:S01]  /*00b0*/  LDG.E.128.CONSTANT R20, [R24.64+0x1e00] ;  /* 0x001e000418147981 */ /* 0x000f62000c1e9d00 */
[----:B------:R-:W-:-:S02]  /*00c0*/  LEA R10, R10, 0x40, 0x2 ;  /* 0x000000400a0a7811 */ /* 0x000fc400078e10ff */
[C---:B------:R-:W-:Y:S02]  /*00d0*/  LOP3.LUT P0, RZ, R28.reuse, 0x1f, RZ, 0xc0, !PT ;  /* 0x0000001f1cff7812 */ /* 0x040fe4000780c0ff */
[----:B------:R-:W-:Y:S01]  /*00e0*/  ISETP.GT.U32.AND P1, PT, R28, 0x4, PT ;  /* 0x000000041c00780c */ /* 0x000fe20003f24070 */
[----:B--2---:R-:W-:Y:S04]  /*00f0*/  STS.128 [R10], R4 ;  /* 0x000000040a007388 */ /* 0x004fe80000000c00 */
[----:B---3--:R-:W-:Y:S04]  /*0100*/  STS.128 [R10+0xa00], R12 ;  /* 0x000a000c0a007388 */ /* 0x008fe80000000c00 */
[----:B----4-:R-:W-:Y:S04]  /*0110*/  STS.128 [R10+0x1400], R16 ;  /* 0x001400100a007388 */ /* 0x010fe80000000c00 */
[----:B-----5:R-:W-:Y:S04]  /*0120*/  STS.128 [R10+0x1e00], R20 ;  /* 0x001e00140a007388 */ /* 0x020fe80000000c00 */
        /* <DEDUP_REMOVED lines=20> */
[----:B------:R-:W2:Y:S01]  /*0270*/  LDS R7, [R28.X4+0x20c0] ;  /* 0x0020c0001c077984 */ /* 0x000ea20000004800 */
[----:B---3--:R-:W-:Y:S01]  /*0280*/  FADD R10, R10, R11 ;  /* 0x0000000b0a0a7221 */ /* 0x008fe20000000000 */
[----:B------:R-:W-:-:S02]  /*0290*/  FFMA R26, R11, R11, R26 ;  /* 0x0000000b0b1a7223 */ /* 0x000fc4000000001a */
[----:B------:R-:W3:Y:S01]  /*02a0*/  LDS R8, [R28.X4+0x2340] ;  /* 0x002340001c087984 */ /* 0x000ee20000004800 */
[----:B----4-:R-:W-:Y:S01]  /*02b0*/  FADD R11, R10, R25 ;  /* 0x000000190a0b7221 */ /* 0x010fe20000000000 */
[----:B------:R-:W-:Y:S02]  /*02c0*/  FFMA R26, R25, R25, R26 ;  /* 0x00000019191a7223 */ /* 0x000fe4000000001a */
[----:B------:R-:W4:Y:S01]  /*02d0*/  LDS R10, [R28.X4+0x25c0] ;  /* 0x0025c0001c0a7984 */ /* 0x000f220000004800 */
        /* <DEDUP_REMOVED lines=16> */
[----:B--2---:R-:W-:Y:S01]  /*03e0*/  FADD R5, R0, R7 ;  /* 0x0000000700057221 */ /* 0x004fe20000000000 */
[----:B------:R-:W-:-:S03]  /*03f0*/  FFMA R7, R7, R7, R6 ;  /* 0x0000000707077223 */ /* 0x000fc60000000006 */
[----:B---3--:R-:W-:Y:S01]  /*0400*/  FADD R5, R5, R8 ;  /* 0x0000000805057221 */ /* 0x008fe20000000000 */
[----:B------:R-:W-:-:S03]  /*0410*/  FFMA R7, R8, R8, R7 ;  /* 0x0000000808077223 */ /* 0x000fc60000000007 */
[----:B----4-:R-:W-:Y:S01]  /*0420*/  FADD R5, R5, R10 ;  /* 0x0000000a05057221 */ /* 0x010fe20000000000 */
[----:B------:R-:W-:Y:S01]  /*0430*/  FFMA R7, R10, R10, R7 ;  /* 0x0000000a0a077223 */ /* 0x000fe20000000007 */
[----:B------:R-:W-:-:S03]  /*0440*/  @!P0 SHF.R.U32.HI R10, RZ, 0x3, R28 ;  /* 0x00000003ff0a8819 */ /* 0x000fc6000001161c */
        /* <DEDUP_REMOVED lines=25> */
[----:B------:R-:W-:-:S03]  /*05e0*/  ISETP.NE.AND P0, PT, R28, RZ, PT ;  /* 0x000000ff1c00720c */ /* 0x000fc60003f05270 */
        /* <DEDUP_REMOVED lines=25> */
[----:B------:R-:W0:Y:S01]  /*0780*/  LDS.64 R4, [0x30] ;  /* 0x00003000ff047984 */ /* 0x000e220000000a00 */
[----:B------:R-:W-:-:S03]  /*0790*/  MOV R2, R28 ;  /* 0x0000001c00027202 */ /* 0x000fc60000000f00 */
        /* <DEDUP_REMOVED lines=12> */
[----:B------:R-:W-:Y:S05]  /*0860*/  CALL.REL.NOINC `($fused_layer_norm_cast1_n_2049_to_2176__kernel$__cuda_sm20_sqrt_rn_f32_slowpath) ;  /* 0x00000cd000007944 */ /* 0x000fea0003c00000 */
[----:B------:R-:W-:Y:S05]  /*0870*/  BRA `(.L_x_55) ;  /* 0x0000004000007947 */ /* 0x000fea0003800000 */
.L_x_54:
[----:B01----:R-:W-:Y:S01]  /*0880*/  FMUL.FTZ R7, R4, R5 ;  /* 0x0000000504077220 */ /* 0x003fe20000410000 */
[----:B------:R-:W-:-:S03]  /*0890*/  FMUL.FTZ R5, R5, 0.5 ;  /* 0x3f00000005057820 */ /* 0x000fc60000410000 */
[----:B------:R-:W-:-:S04]  /*08a0*/  FFMA R0, -R7, R7, R4 ;  /* 0x0000000707007223 */ /* 0x000fc80000000104 */
[----:B------:R-:W-:-:S05]  /*08b0*/  FFMA R0, R0, R5, R7 ;  /* 0x0000000500007223 */ /* 0x000fca0000000007 */
.L_x_55:
[----:B------:R-:W-:-:S04]  /*08c0*/  IADD3 R4, R0, 0x1800000, RZ ;  /* 0x0180000000047810 */ /* 0x000fc80007ffe0ff */
[----:B------:R-:W-:-:S04]  /*08d0*/  LOP3.LUT R4, R4, 0x7f800000, RZ, 0xc0, !PT ;  /* 0x7f80000004047812 */ /* 0x000fc800078ec0ff */
[----:B------:R-:W-:-:S13]  /*08e0*/  ISETP.GT.U32.AND P0, PT, R4, 0x1ffffff, PT ;  /* 0x01ffffff0400780c */ /* 0x000fda0003f04070 */
[----:B------:R-:W-:Y:S05]  /*08f0*/  @P0 BRA `(.L_x_56) ;  /* 0x0000003000000947 */ /* 0x000fea0003800000 */
[----:B------:R-:W-:-:S02]  /*0900*/  MOV R4, 0x920 ;  /* 0x0000092000047802 */ /* 0x000fc40000000f00 */
[----:B------:R-:W-:Y:S05]  /*0910*/  CALL.REL.NOINC `($fused_layer_norm_cast1_n_2049_to_2176__kernel$__cuda_sm20_rcp_rn_f32_slowpath) ;  /* 0x000008e000007944 */ /* 0x000fea0003c00000 */
[----:B------:R-:W-:Y:S05]  /*0920*/  BRA `(.L_x_57) ;  /* 0x0000004000007947 */ /* 0x000fea0003800000 */
.L_x_56:
[----:B------:R-:W0:Y:S02]  /*0930*/  MUFU.RCP R15, R0 ;  /* 0x00000000000f7308 */ /* 0x000e240000001000 */
[----:B0-----:R-:W-:-:S04]  /*0940*/  FFMA R4, R15, R0, -1 ;  /* 0xbf8000000f047423 */ /* 0x001fc80000000000 */
[----:B------:R-:W-:-:S04]  /*0950*/  FADD.FTZ R4, -R4, -RZ ;  /* 0x800000ff04047221 */ /* 0x000fc80000010100 */
[----:B------:R-:W-:-:S01]  /*0960*/  FFMA R15, R15, R4, R15 ;  /* 0x000000040f0f7223 */ /* 0x000fc2000000000f */
.L_x_57:
        /* <DEDUP_REMOVED lines=22> */
[----:B------:R-:W5:Y:S01]  /*0ad0*/  LDG.E.CONSTANT R16, [R6.64+0x1180] ;  /* 0x0011800406107981 */ /* 0x000f62000c1e9900 */
[C---:B-1----:R-:W-:Y:S01]  /*0ae0*/  FADD R0, -R8.reuse, R13 ;  /* 0x0000000d08007221 */ /* 0x042fe20000000100 */
[C---:B0-----:R-:W-:Y:S01]  /*0af0*/  FADD R22, -R8.reuse, R33 ;  /* 0x0000002108167221 */ /* 0x041fe20000000100 */
[----:B--2---:R-:W-:Y:S01]  /*0b00*/  FADD R18, -R8, R27 ;  /* 0x0000001b08127221 */ /* 0x004fe20000000100 */
[----:B------:R-:W0:Y:S01]  /*0b10*/  LDS R30, [R28.X4+0x1440] ;  /* 0x001440001c1e7984 */ /* 0x000e220000004800 */
[-C--:B------:R-:W-:Y:S01]  /*0b20*/  FMUL R0, R0, R15.reuse ;  /* 0x0000000f00007220 */ /* 0x080fe20000400000 */
[-C--:B------:R-:W-:Y:S01]  /*0b30*/  FMUL R13, R22, R15.reuse ;  /* 0x0000000f160d7220 */ /* 0x080fe20000400000 */
[-C--:B------:R-:W-:Y:S01]  /*0b40*/  FMUL R18, R18, R15.reuse ;  /* 0x0000000f12127220 */ /* 0x080fe20000400000 */
[----:B------:R-:W1:Y:S04]  /*0b50*/  LDS R27, [R28.X4+0xf40] ;  /* 0x000f40001c1b7984 */ /* 0x000e680000004800 */
[----:B------:R-:W2:Y:S04]  /*0b60*/  LDS R22, [R28.X4+0x11c0] ;  /* 0x0011c0001c167984 */ /* 0x000ea80000004800 */
[----:B------:R-:W2:Y:S04]  /*0b70*/  LDS R37, [R28.X4+0x1940] ;  /* 0x001940001c257984 */ /* 0x000ea80000004800 */
[----:B------:R-:W-:Y:S04]  /*0b80*/  LDS R35, [R28.X4+0x1bc0] ;  /* 0x001bc0001c237984 */ /* 0x000fe80000004800 */
[----:B------:R-:W2:Y:S01]  /*0b90*/  LDS R33, [R28.X4+0x1e40] ;  /* 0x001e40001c217984 */ /* 0x000ea20000004800 */
[----:B------:R-:W-:Y:S01]  /*0ba0*/  IMAD.WIDE.U32 R2, R9, 0xa00, R2 ;  /* 0x00000a0009027825 */ /* 0x000fe200078e0002 */
[----:B------:R-:W-:Y:S01]  /*0bb0*/  FMUL R10, R10, R15 ;  /* 0x0000000f0a0a7220 */ /* 0x000fe20000400000 */
[C---:B0-----:R-:W-:Y:S01]  /*0bc0*/  FADD R30, -R8.reuse, R30 ;  /* 0x0000001e081e7221 */ /* 0x041fe20000000100 */
[C---:B-1----:R-:W-:Y:S01]  /*0bd0*/  FADD R27, -R8.reuse, R27 ;  /* 0x0000001b081b7221 */ /* 0x042fe20000000100 */
[C---:B--2---:R-:W-:Y:S01]  /*0be0*/  FADD R22, -R8.reuse, R22 ;  /* 0x0000001608167221 */ /* 0x044fe20000000100 */
[----:B------:R-:W-:-:S02]  /*0bf0*/  FADD R32, -R8, R37 ;  /* 0x0000002508207221 */ /* 0x000fc40000000100 */
[-C--:B------:R-:W-:Y:S01]  /*0c00*/  FMUL R27, R27, R15.reuse ;  /* 0x0000000f1b1b7220 */ /* 0x080fe20000400000 */
[----:B------:R-:W-:Y:S01]  /*0c10*/  FADD R34, -R8, R33 ;  /* 0x0000002108227221 */ /* 0x000fe20000000100 */
[-C--:B------:R-:W-:Y:S01]  /*0c20*/  FMUL R30, R30, R15.reuse ;  /* 0x0000000f1e1e7220 */ /* 0x080fe20000400000 */
[-C--:B------:R-:W-:Y:S01]  /*0c30*/  FMUL R32, R32, R15.reuse ;  /* 0x0000000f20207220 */ /* 0x080fe20000400000 */
[----:B------:R-:W2:Y:S01]  /*0c40*/  LDG.E.CONSTANT R37, [R6.64+0x2080] ;  /* 0x0020800406257981 */ /* 0x000ea2000c1e9900 */
[----:B------:R-:W-:Y:S01]  /*0c50*/  FMUL R34, R34, R15 ;  /* 0x0000000f22227220 */ /* 0x000fe20000400000 */
[----:B---3--:R-:W-:Y:S02]  /*0c60*/  FFMA R0, R0, R23, R25 ;  /* 0x0000001700007223 */ /* 0x008fe40000000019 */
[----:B------:R-:W0:Y:S04]  /*0c70*/  LDS R25, [R28.X4+0xa40] ;  /* 0x000a40001c197984 */ /* 0x000e280000004800 */
[----:B------:R-:W1:Y:S01]  /*0c80*/  LDS R23, [R28.X4+0x25c0] ;  /* 0x0025c0001c177984 */ /* 0x000e620000004800 */
[----:B----4-:R-:W-:-:S03]  /*0c90*/  FFMA R13, R13, R24, R26 ;  /* 0x000000180d0d7223 */ /* 0x010fc6000000001a */
[----:B------:R-:W3:Y:S04]  /*0ca0*/  LDS R24, [R28.X4+0xcc0] ;  /* 0x000cc0001c187984 */ /* 0x000ee80000004800 */
[----:B------:R-:W4:Y:S01]  /*0cb0*/  LDS R26, [R28.X4+0x16c0] ;  /* 0x0016c0001c1a7984 */ /* 0x000f220000004800 */
[----:B-----5:R-:W-:-:S03]  /*0cc0*/  FFMA R18, R18, R29, R31 ;  /* 0x0000001d12127223 */ /* 0x020fc6000000001f */
[----:B------:R-:W5:Y:S04]  /*0cd0*/  LDS R31, [R28.X4+0x20c0] ;  /* 0x0020c0001c1f7984 */ /* 0x000f680000004800 */
[----:B------:R5:W5:Y:S01]  /*0ce0*/  LDS R29, [R28.X4+0x2340] ;  /* 0x002340001c1d7984 */ /* 0x000b620000004800 */
[----:B------:R-:W-:Y:S02]  /*0cf0*/  F2FP.PACK_AB R0, RZ, R0 ;  /* 0x00000000ff00723e */ /* 0x000fe400000000ff */
[----:B------:R-:W-:Y:S02]  /*0d00*/  F2FP.PACK_AB R18, RZ, R18 ;  /* 0x00000012ff12723e */ /* 0x000fe400000000ff */
[----:B------:R-:W-:Y:S02]  /*0d10*/  PRMT R33, R0, 0x7610, R33 ;  /* 0x0000761000217816 */ /* 0x000fe40000000021 */
[----:B------:R0:W2:Y:S02]  /*0d20*/  LDG.E.CONSTANT R0, [R4.64+0x2580] ;  /* 0x0025800404007981 */ /* 0x0000a4000c1e9900 */
[C---:B0-----:R-:W-:Y:S01]  /*0d30*/  FADD R9, -R8.reuse, R25 ;  /* 0x0000001908097221 */ /* 0x041fe20000000100 */
[C---:B-1----:R-:W-:Y:S01]  /*0d40*/  FADD R23, -R8.reuse, R23 ;  /* 0x0000001708177221 */ /* 0x042fe20000000100 */
[C---:B---3--:R-:W-:Y:S01]  /*0d50*/  FADD R25, -R8.reuse, R24 ;  /* 0x0000001808197221 */ /* 0x048fe20000000100 */
[C---:B------:R-:W-:Y:S01]  /*0d60*/  FADD R24, -R8.reuse, R35 ;  /* 0x0000002308187221 */ /* 0x040fe20000000100 */
[C---:B----4-:R-:W-:Y:S01]  /*0d70*/  FADD R26, -R8.reuse, R26 ;  /* 0x0000001a081a7221 */ /* 0x050fe20000000100 */
[C---:B-----5:R-:W-:Y:S01]  /*0d80*/  FADD R28, -R8.reuse, R31 ;  /* 0x0000001f081c7221 */ /* 0x060fe20000000100 */
[----:B------:R-:W-:Y:S01]  /*0d90*/  FADD R36, -R8, R29 ;  /* 0x0000001d08247221 */ /* 0x000fe20000000100 */
[C---:B------:R-:W-:Y:S01]  /*0da0*/  LEA R8, P0, R2.reuse, c[0x0][0x160], 0x1 ;  /* 0x0000580002087a11 */ /* 0x040fe200078008ff */
[-C--:B------:R-:W-:Y:S01]  /*0db0*/  FMUL R29, R9, R15.reuse ;  /* 0x0000000f091d7220 */ /* 0x080fe20000400000 */
[----:B------:R-:W-:Y:S01]  /*0dc0*/  FMUL R25, R25, R15 ;  /* 0x0000000f19197220 */ /* 0x000fe20000400000 */
[----:B------:R-:W-:Y:S01]  /*0dd0*/  FFMA R12, R27, R19, R12 ;  /* 0x000000131b0c7223 */ /* 0x000fe2000000000c */
[----:B------:R-:W-:Y:S01]  /*0de0*/  LEA.HI.X R9, R2, c[0x0][0x164], R3, 0x1, P0 ;  /* 0x0000590002097a11 */ /* 0x000fe200000f0c03 */
[----:B------:R-:W-:Y:S01]  /*0df0*/  FMUL R3, R22, R15 ;  /* 0x0000000f16037220 */ /* 0x000fe20000400000 */
[----:B------:R-:W-:Y:S01]  /*0e00*/  FFMA R14, R29, R21, R14 ;  /* 0x000000151d0e7223 */ /* 0x000fe2000000000e */
[----:B------:R-:W-:Y:S01]  /*0e10*/  FFMA R11, R25, R20, R11 ;  /* 0x00000014190b7223 */ /* 0x000fe2000000000b */
[-C--:B------:R-:W-:Y:S01]  /*0e20*/  FMUL R26, R26, R15.reuse ;  /* 0x0000000f1a1a7220 */ /* 0x080fe20000400000 */
[-C--:B------:R-:W-:Y:S01]  /*0e30*/  FMUL R24, R24, R15.reuse ;  /* 0x0000000f18187220 */ /* 0x080fe20000400000 */
[-C--:B------:R-:W-:Y:S01]  /*0e40*/  FMUL R28, R28, R15.reuse ;  /* 0x0000000f1c1c7220 */ /* 0x080fe20000400000 */
[-C--:B------:R-:W-:Y:S01]  /*0e50*/  FMUL R36, R36, R15.reuse ;  /* 0x0000000f24247220 */ /* 0x080fe20000400000 */
[----:B------:R-:W-:Y:S01]  /*0e60*/  FMUL R23, R23, R15 ;  /* 0x0000000f17177220 */ /* 0x000fe20000400000 */
[----:B------:R-:W-:Y:S01]  /*0e70*/  FFMA R16, R3, R17, R16 ;  /* 0x0000001103107223 */ /* 0x000fe20000000010 */
[----:B------:R0:W3:Y:S04]  /*0e80*/  LDG.E.CONSTANT R19, [R4.64+0x1400] ;  /* 0x0014000404137981 */ /* 0x0000e8000c1e9900 */
[----:B------:R0:W4:Y:S04]  /*0e90*/  LDG.E.CONSTANT R22, [R4.64+0x1680] ;  /* 0x0016800404167981 */ /* 0x000128000c1e9900 */
[----:B------:R0:W5:Y:S04]  /*0ea0*/  LDG.E.CONSTANT R20, [R4.64+0x1900] ;  /* 0x0019000404147981 */ /* 0x000168000c1e9900 */
[----:B------:R0:W2:Y:S04]  /*0eb0*/  LDG.E.CONSTANT R2, [R4.64+0x1b80] ;  /* 0x001b800404027981 */ /* 0x0000a8000c1e9900 */
[----:B------:R0:W2:Y:S04]  /*0ec0*/  LDG.E.CONSTANT R31, [R4.64+0x1e00] ;  /* 0x001e0004041f7981 */ /* 0x0000a8000c1e9900 */
[----:B------:R0:W2:Y:S04]  /*0ed0*/  LDG.E.CONSTANT R17, [R4.64+0x2080] ;  /* 0x0020800404117981 */ /* 0x0000a8000c1e9900 */
[----:B------:R0:W3:Y:S04]  /*0ee0*/  LDG.E.CONSTANT R15, [R4.64+0x2300] ;  /* 0x00230004040f7981 */ /* 0x0000e8000c1e9900 */
[----:B------:R0:W3:Y:S04]  /*0ef0*/  LDG.E.CONSTANT R3, [R4.64] ;  /* 0x0000000404037981 */ /* 0x0000e8000c1e9900 */
[----:B------:R1:W-:Y:S04]  /*0f00*/  STG.E.U16 [R8.64+0x140], R33 ;  /* 0x0001402108007986 */ /* 0x0003e8000c101504 */
[----:B------:R1:W-:Y:S01]  /*0f10*/  STG.E.U16 [R8.64+0x280], R18 ;  /* 0x0002801208007986 */ /* 0x0003e2000c101504 */
[----:B0-----:R-:W-:-:S03]  /*0f20*/  F2FP.PACK_AB R5, RZ, R14 ;  /* 0x0000000eff05723e */ /* 0x001fc600000000ff */
[----:B------:R-:W3:Y:S04]  /*0f30*/  LDG.E.CONSTANT R21, [R6.64+0x1400] ;  /* 0x0014000406157981 */ /* 0x000ee8000c1e9900 */
[----:B------:R-:W4:Y:S04]  /*0f40*/  LDG.E.CONSTANT R27, [R6.64+0x1680] ;  /* 0x00168004061b7981 */ /* 0x000f28000c1e9900 */
[----:B------:R-:W5:Y:S04]  /*0f50*/  LDG.E.CONSTANT R25, [R6.64+0x1900] ;  /* 0x0019000406197981 */ /* 0x000f68000c1e9900 */
[----:B------:R-:W5:Y:S04]  /*0f60*/  LDG.E.CONSTANT R29, [R6.64+0x1b80] ;  /* 0x001b8004061d7981 */ /* 0x000f68000c1e9900 */
[----:B------:R-:W5:Y:S04]  /*0f70*/  LDG.E.CONSTANT R14, [R6.64+0x1e00] ;  /* 0x001e0004060e7981 */ /* 0x000f68000c1e9900 */
[----:B------:R-:W5:Y:S04]  /*0f80*/  LDG.E.CONSTANT R35, [R6.64+0x2300] ;  /* 0x0023000406237981 */ /* 0x000f68000c1e9900 */
[----:B-1----:R-:W5:Y:S04]  /*0f90*/  LDG.E.CONSTANT R33, [R6.64] ;  /* 0x0000000406217981 */ /* 0x002f68000c1e9900 */
[----:B------:R-:W5:Y:S01]  /*0fa0*/  LDG.E.CONSTANT R18, [R6.64+0x2580] ;  /* 0x0025800406127981 */ /* 0x000f62000c1e9900 */
[----:B------:R-:W-:-:S02]  /*0fb0*/  F2FP.PACK_AB R13, RZ, R13 ;  /* 0x0000000dff0d723e */ /* 0x000fc400000000ff */
[----:B------:R-:W-:Y:S02]  /*0fc0*/  F2FP.PACK_AB R11, RZ, R11 ;  /* 0x0000000bff0b723e */ /* 0x000fe400000000ff */
[----:B------:R-:W-:Y:S02]  /*0fd0*/  F2FP.PACK_AB R12, RZ, R12 ;  /* 0x0000000cff0c723e */ /* 0x000fe400000000ff */
[----:B------:R-:W-:Y:S01]  /*0fe0*/  F2FP.PACK_AB R16, RZ, R16 ;  /* 0x00000010ff10723e */ /* 0x000fe200000000ff */
[----:B------:R-:W-:Y:S04]  /*0ff0*/  STG.E.U16 [R8.64+0x3c0], R13 ;  /* 0x0003c00d08007986 */ /* 0x000fe8000c101504 */
[----:B------:R-:W-:Y:S04]  /*1000*/  STG.E.U16 [R8.64+0x500], R5 ;  /* 0x0005000508007986 */ /* 0x000fe8000c101504 */
[----:B------:R-:W-:Y:S04]  /*1010*/  STG.E.U16 [R8.64+0x640], R11 ;  /* 0x0006400b08007986 */ /* 0x000fe8000c101504 */
[----:B------:R-:W-:Y:S04]  /*1020*/  STG.E.U16 [R8.64+0x780], R12 ;  /* 0x0007800c08007986 */ /* 0x000fe8000c101504 */
[----:B------:R-:W-:Y:S01]  /*1030*/  STG.E.U16 [R8.64+0x8c0], R16 ;  /* 0x0008c01008007986 */ /* 0x000fe2000c101504 */
[----:B--2---:R-:W-:-:S05]  /*1040*/  FFMA R17, R28, R17, R37 ;  /* 0x000000111c117223 */ /* 0x004fca0000000025 */
[----:B------:R-:W-:-:S05]  /*1050*/  F2FP.PACK_AB R17, RZ, R17 ;  /* 0x00000011ff11723e */ /* 0x000fca00000000ff */
[----:B------:R-:W-:Y:S01]  /*1060*/  STG.E.U16 [R8.64+0x1040], R17 ;  /* 0x0010401108007986 */ /* 0x000fe2000c101504 */
[----:B---3--:R-:W-:Y:S01]  /*1070*/  FFMA R19, R30, R19, R21 ;  /* 0x000000131e137223 */ /* 0x008fe20000000015 */
[----:B----4-:R-:W-:Y:S01]  /*1080*/  FFMA R22, R26, R22, R27 ;  /* 0x000000161a167223 */ /* 0x010fe2000000001b */
[----:B-----5:R-:W-:Y:S01]  /*1090*/  FFMA R20, R32, R20, R25 ;  /* 0x0000001420147223 */ /* 0x020fe20000000019 */
[----:B------:R-:W-:Y:S01]  /*10a0*/  FFMA R2, R24, R2, R29 ;  /* 0x0000000218027223 */ /* 0x000fe2000000001d */
[----:B------:R-:W-:Y:S01]  /*10b0*/  FFMA R14, R34, R31, R14 ;  /* 0x0000001f220e7223 */ /* 0x000fe2000000000e */
[----:B------:R-:W-:Y:S01]  /*10c0*/  FFMA R15, R36, R15, R35 ;  /* 0x0000000f240f7223 */ /* 0x000fe20000000023 */
[----:B------:R-:W-:Y:S01]  /*10d0*/  FFMA R3, R10, R3, R33 ;  /* 0x000000030a037223 */ /* 0x000fe20000000021 */
[----:B------:R-:W-:Y:S01]  /*10e0*/  FFMA R0, R23, R0, R18 ;  /* 0x0000000017007223 */ /* 0x000fe20000000012 */
[----:B------:R-:W-:Y:S02]  /*10f0*/  F2FP.PACK_AB R19, RZ, R19 ;  /* 0x00000013ff13723e */ /* 0x000fe400000000ff */
[----:B------:R-:W-:-:S02]  /*1100*/  F2FP.PACK_AB R22, RZ, R22 ;  /* 0x00000016ff16723e */ /* 0x000fc400000000ff */
[----:B------:R-:W-:Y:S02]  /*1110*/  F2FP.PACK_AB R20, RZ, R20 ;  /* 0x00000014ff14723e */ /* 0x000fe400000000ff */
[----:B------:R-:W-:Y:S02]  /*1120*/  F2FP.PACK_AB R2, RZ, R2 ;  /* 0x00000002ff02723e */ /* 0x000fe400000000ff */
[----:B------:R-:W-:Y:S02]  /*1130*/  F2FP.PACK_AB R14, RZ, R14 ;  /* 0x0000000eff0e723e */ /* 0x000fe400000000ff */
[----:B------:R-:W-:Y:S02]  /*1140*/  F2FP.PACK_AB R15, RZ, R15 ;  /* 0x0000000fff0f723e */ /* 0x000fe400000000ff */
[----:B------:R-:W-:Y:S02]  /*1150*/  F2FP.PACK_AB R3, RZ, R3 ;  /* 0x00000003ff03723e */ /* 0x000fe400000000ff */
[----:B------:R-:W-:Y:S01]  /*1160*/  F2FP.PACK_AB R0, RZ, R0 ;  /* 0x00000000ff00723e */ /* 0x000fe200000000ff */
[----:B------:R-:W-:Y:S04]  /*1170*/  STG.E.U16 [R8.64+0xa00], R19 ;  /* 0x000a001308007986 */ /* 0x000fe8000c101504 */
[----:B------:R-:W-:Y:S04]  /*1180*/  STG.E.U16 [R8.64+0xb40], R22 ;  /* 0x000b401608007986 */ /* 0x000fe8000c101504 */
[----:B------:R-:W-:Y:S04]  /*1190*/  STG.E.U16 [R8.64+0xc80], R20 ;  /* 0x000c801408007986 */ /* 0x000fe8000c101504 */
[----:B------:R-:W-:Y:S04]  /*11a0*/  STG.E.U16 [R8.64+0xdc0], R2 ;  /* 0x000dc00208007986 */ /* 0x000fe8000c101504 */
[----:B------:R-:W-:Y:S04]  /*11b0*/  STG.E.U16 [R8.64+0xf00], R14 ;  /* 0x000f000e08007986 */ /* 0x000fe8000c101504 */
[----:B------:R-:W-:Y:S04]  /*11c0*/  STG.E.U16 [R8.64+0x1180], R15 ;  /* 0x0011800f08007986 */ /* 0x000fe8000c101504 */
[----:B------:R-:W-:Y:S04]  /*11d0*/  STG.E.U16 [R8.64], R3 ;  /* 0x0000000308007986 */ /* 0x000fe8000c101504 */
[----:B------:R-:W-:Y:S01]  /*11e0*/  STG.E.U16 [R8.64+0x12c0], R0 ;  /* 0x0012c00008007986 */ /* 0x000fe2000c101504 */
[----:B------:R-:W-:Y:S05]  /*11f0*/  EXIT ;  /* 0x000000000000794d */ /* 0x000fea0003800000 */
        .weak           $fused_layer_norm_cast1_n_2049_to_2176__kernel$__cuda_sm20_rcp_rn_f32_slowpath
        .type           $fused_layer_norm_cast1_n_2049_to_2176__kernel$__cuda_sm20_rcp_rn_f32_slowpath,@function
        .size           $fused_layer_norm_cast1_n_2049_to_2176__kernel$__cuda_sm20_rcp_rn_f32_slowpath,($fused_layer_norm_cast1_n_2049_to_2176__kernel$__cuda_sm20_sqrt_rn_f32_slowpath - $fused_layer_norm_cast1_n_2049_to_2176__kernel$__cuda_sm20_rcp_rn_f32_slowpath)
$fused_layer_norm_cast1_n_2049_to_2176__kernel$__cuda_sm20_rcp_rn_f32_slowpath:
        /* <DEDUP_REMOVED lines=15> */
.L_x_58:
        /* <DEDUP_REMOVED lines=33> */
.L_x_60:
[----:B------:R0:W1:Y:S02]  /*1500*/  MUFU.RCP R5, R0 ;  /* 0x0000000000057308 */ /* 0x0000640000001000 */
.L_x_59:
[----:B-1----:R-:W-:Y:S02]  /*1510*/  MOV R15, R5 ;  /* 0x00000005000f7202 */ /* 0x002fe40000000f00 */
[----:B------:R-:W-:-:S04]  /*1520*/  MOV R5, 0x0 ;  /* 0x0000000000057802 */ /* 0x000fc80000000f00 */
[----:B------:R-:W-:Y:S05]  /*1530*/  RET.REL.NODEC R4 `(fused_layer_norm_cast1_n_2049_to_2176__kernel) ;  /* 0xffffeac004007950 */ /* 0x000fea0003c3ffff */
        .weak           $fused_layer_norm_cast1_n_2049_to_2176__kernel$__cuda_sm20_sqrt_rn_f32_slowpath
        .type           $fused_layer_norm_cast1_n_2049_to_2176__kernel$__cuda_sm20_sqrt_rn_f32_slowpath,@function
        .size           $fused_layer_norm_cast1_n_2049_to_2176__kernel$__cuda_sm20_sqrt_rn_f32_slowpath,(.L_x_112 - $fused_layer_norm_cast1_n_2049_to_2176__kernel$__cuda_sm20_sqrt_rn_f32_slowpath)
$fused_layer_norm_cast1_n_2049_to_2176__kernel$__cuda_sm20_sqrt_rn_f32_slowpath:
        /* <DEDUP_REMOVED lines=20> */
.L_x_61:
[----:B------:R-:W-:Y:S02]  /*1680*/  MOV R0, R4 ;  /* 0x0000000400007202 */ /* 0x000fe40000000f00 */
[----:B------:R-:W-:Y:S02]  /*1690*/  MOV R4, R6 ;  /* 0x0000000600047202 */ /* 0x000fe40000000f00 */
[----:B------:R-:W-:-:S04]  /*16a0*/  MOV R5, 0x0 ;  /* 0x0000000000057802 */ /* 0x000fc80000000f00 */
[----:B------:R-:W-:Y:S05]  /*16b0*/  RET.REL.NODEC R4 `(fused_layer_norm_cast1_n_2049_to_2176__kernel) ;  /* 0xffffe94004007950 */ /* 0x000fea0003c3ffff */
.L_x_62:
        /* <DEDUP_REMOVED lines=12> */
.L_x_112:


//--------------------- .text.fused_layer_norm_cast1_n_1281_to_2048__kernel --------------------------
	.section	.text.fused_layer_norm_cast1_n_1281_to_2048__kernel,"ax",@progbits
	.sectionflags	@"SHF_BARRIERS=1"
	.sectioninfo	@"SHI_REGISTERS=34"
	.align	128
        .global         fused_layer_norm_cast1_n_1281_to_2048__kernel
        .type           fused_layer_norm_cast1_n_1281_to_2048__kernel,@function
        .size           fused_layer_norm_cast1_n_1281_to_2048__kernel,(.L_x_114 - fused_layer_norm_cast1_n_1281_to_2048__kernel)
        .other          fused_layer_norm_cast1_n_1281_to_2048__kernel,@"STO_CUDA_ENTRY STV_DEFAULT"
fused_layer_norm_cast1_n_1281_to_2048__kernel:
.text.fused_layer_norm_cast1_n_1281_to_2048__kernel:
        /* <DEDUP_REMOVED lines=99> */
[----:B------:R-:W-:Y:S05]  /*0630*/  CALL.REL.NOINC `($fused_layer_norm_cast1_n_1281_to_2048__kernel$__cuda_sm20_sqrt_rn_f32_slowpath) ;  /* 0x0000075000007944 */ /* 0x000fea0003c00000 */
[----:B------:R-:W-:Y:S01]  /*0640*/  MOV R0, R7 ;  /* 0x0000000700007202 */ /* 0x000fe20000000f00 */
[----:B------:R-:W-:Y:S05]  /*0650*/  BRA `(.L_x_64) ;  /* 0x0000004000007947 */ /* 0x000fea0003800000 */
.L_x_63:
[----:B01----:R-:W-:Y:S01]  /*0660*/  FMUL.FTZ R7, R0, R11 ;  /* 0x0000000b00077220 */ /* 0x003fe20000410000 */
[----:B------:R-:W-:-:S03]  /*0670*/  FMUL.FTZ R11, R11, 0.5 ;  /* 0x3f0000000b0b7820 */ /* 0x000fc60000410000 */
[----:B------:R-:W-:-:S04]  /*0680*/  FFMA R0, -R7, R7, R0 ;  /* 0x0000000707007223 */ /* 0x000fc80000000100 */
[----:B------:R-:W-:-:S05]  /*0690*/  FFMA R0, R0, R11, R7 ;  /* 0x0000000b00007223 */ /* 0x000fca0000000007 */
.L_x_64:
[----:B------:R-:W-:-:S04]  /*06a0*/  IADD3 R7, R0, 0x1800000, RZ ;  /* 0x0180000000077810 */ /* 0x000fc80007ffe0ff */
[----:B------:R-:W-:-:S04]  /*06b0*/  LOP3.LUT R7, R7, 0x7f800000, RZ, 0xc0, !PT ;  /* 0x7f80000007077812 */ /* 0x000fc800078ec0ff */
[----:B------:R-:W-:-:S13]  /*06c0*/  ISETP.GT.U32.AND P0, PT, R7, 0x1ffffff, PT ;  /* 0x01ffffff0700780c */ /* 0x000fda0003f04070 */
[----:B------:R-:W-:Y:S05]  /*06d0*/  @P0 BRA `(.L_x_65) ;  /* 0x0000004000000947 */ /* 0x000fea0003800000 */
[----:B------:R-:W-:-:S02]  /*06e0*/  MOV R8, 0x700 ;  /* 0x0000070000087802 */ /* 0x000fc40000000f00 */
[----:B------:R-:W-:Y:S05]  /*06f0*/  CALL.REL.NOINC `($fused_layer_norm_cast1_n_1281_to_2048__kernel$__cuda_sm20_rcp_rn_f32_slowpath) ;  /* 0x0000036000007944 */ /* 0x000fea0003c00000 */
[----:B-1----:R-:W-:Y:S01]  /*0700*/  MOV R19, R7 ;  /* 0x0000000700137202 */ /* 0x002fe20000000f00 */
[----:B------:R-:W-:Y:S05]  /*0710*/  BRA `(.L_x_66) ;  /* 0x0000004000007947 */ /* 0x000fea0003800000 */
.L_x_65:
[----:B------:R-:W0:Y:S02]  /*0720*/  MUFU.RCP R19, R0 ;  /* 0x0000000000137308 */ /* 0x000e240000001000 */
[----:B0-----:R-:W-:-:S04]  /*0730*/  FFMA R7, R19, R0, -1 ;  /* 0xbf80000013077423 */ /* 0x001fc80000000000 */
[----:B------:R-:W-:-:S04]  /*0740*/  FADD.FTZ R8, -R7, -RZ ;  /* 0x800000ff07087221 */ /* 0x000fc80000010100 */
[----:B------:R-:W-:-:S01]  /*0750*/  FFMA R19, R19, R8, R19 ;  /* 0x0000000813137223 */ /* 0x000fc20000000013 */
.L_x_66:
        /* <DEDUP_REMOVED lines=48> */
        .weak           $fused_layer_norm_cast1_n_1281_to_2048__kernel$__cuda_sm20_rcp_rn_f32_slowpath
        .type           $fused_layer_norm_cast1_n_1281_to_2048__kernel$__cuda_sm20_rcp_rn_f32_slowpath,@function
        .size           $fused_layer_norm_cast1_n_1281_to_2048__kernel$__cuda_sm20_rcp_rn_f32_slowpath,($fused_layer_norm_cast1_n_1281_to_2048__kernel$__cuda_sm20_sqrt_rn_f32_slowpath - $fused_layer_norm_cast1_n_1281_to_2048__kernel$__cuda_sm20_rcp_rn_f32_slowpath)
$fused_layer_norm_cast1_n_1281_to_2048__kernel$__cuda_sm20_rcp_rn_f32_slowpath:
        /* <DEDUP_REMOVED lines=15> */
.L_x_67:
        /* <DEDUP_REMOVED lines=33> */
.L_x_69:
[----:B------:R0:W1:Y:S02]  /*0d60*/  MUFU.RCP R7, R0 ;  /* 0x0000000000077308 */ /* 0x0000640000001000 */
.L_x_68:
[----:B------:R-:W-:-:S04]  /*0d70*/  MOV R9, 0x0 ;  /* 0x0000000000097802 */ /* 0x000fc80000000f00 */
[----:B------:R-:W-:Y:S05]  /*0d80*/  RET.REL.NODEC R8 `(fused_layer_norm_cast1_n_1281_to_2048__kernel) ;  /* 0xfffff27008007950 */ /* 0x000fea0003c3ffff */
        .weak           $fused_layer_norm_cast1_n_1281_to_2048__kernel$__cuda_sm20_sqrt_rn_f32_slowpath
        .type           $fused_layer_norm_cast1_n_1281_to_2048__kernel$__cuda_sm20_sqrt_rn_f32_slowpath,@function
        .size           $fused_layer_norm_cast1_n_1281_to_2048__kernel$__cuda_sm20_sqrt_rn_f32_slowpath,(.L_x_114 - $fused_layer_norm_cast1_n_1281_to_2048__kernel$__cuda_sm20_sqrt_rn_f32_slowpath)
$fused_layer_norm_cast1_n_1281_to_2048__kernel$__cuda_sm20_sqrt_rn_f32_slowpath:
        /* <DEDUP_REMOVED lines=20> */
.L_x_70:
[----:B------:R-:W-:Y:S02]  /*0ed0*/  MOV R8, R10 ;  /* 0x0000000a00087202 */ /* 0x000fe40000000f00 */
[----:B------:R-:W-:-:S04]  /*0ee0*/  MOV R9, 0x0 ;  /* 0x0000000000097802 */ /* 0x000fc80000000f00 */
[----:B------:R-:W-:Y:S05]  /*0ef0*/  RET.REL.NODEC R8 `(fused_layer_norm_cast1_n_1281_to_2048__kernel) ;  /* 0xfffff10008007950 */ /* 0x000fea0003c3ffff */
.L_x_71:
        /* <DEDUP_REMOVED lines=16> */
.L_x_114:


//--------------------- .text.fused_layer_norm_cast1_n_385_to_1280__kernel --------------------------
	.section	.text.fused_layer_norm_cast1_n_385_to_1280__kernel,"ax",@progbits
	.sectionflags	@"SHF_BARRIERS=1"
	.sectioninfo	@"SHI_REGISTERS=48"
	.align	128
        .global         fused_layer_norm_cast1_n_385_to_1280__kernel
        .type           fused_layer_norm_cast1_n_385_to_1280__kernel,@function
        .size           fused_layer_norm_cast1_n_385_to_1280__kernel,(.L_x_116 - fused_layer_norm_cast1_n_385_to_1280__kernel)
        .other          fused_layer_norm_cast1_n_385_to_1280__kernel,@"STO_CUDA_ENTRY STV_DEFAULT"
fused_layer_norm_cast1_n_385_to_1280__kernel:
.text.fused_layer_norm_cast1_n_385_to_1280__kernel:
        /* <DEDUP_REMOVED lines=110> */
[----:B------:R-:W-:Y:S05]  /*06e0*/  CALL.REL.NOINC `($fused_layer_norm_cast1_n_385_to_1280__kernel$__cuda_sm20_sqrt_rn_f32_slowpath) ;  /* 0x000008d000007944 */ /* 0x000fea0003c00000 */
[----:B------:R-:W-:Y:S05]  /*06f0*/  BRA `(.L_x_73) ;  /* 0x0000004000007947 */ /* 0x000fea0003800000 */
.L_x_72:
[----:B01----:R-:W-:Y:S01]  /*0700*/  FMUL.FTZ R9, R8, R7 ;  /* 0x0000000708097220 */ /* 0x003fe20000410000 */
[----:B------:R-:W-:-:S03]  /*0710*/  FMUL.FTZ R7, R7, 0.5 ;  /* 0x3f00000007077820 */ /* 0x000fc60000410000 */
[----:B------:R-:W-:-:S04]  /*0720*/  FFMA R0, -R9, R9, R8 ;  /* 0x0000000909007223 */ /* 0x000fc80000000108 */
[----:B------:R-:W-:-:S05]  /*0730*/  FFMA R0, R0, R7, R9 ;  /* 0x0000000700007223 */ /* 0x000fca0000000009 */
.L_x_73:
[----:B------:R-:W-:-:S04]  /*0740*/  IADD3 R7, R0, 0x1800000, RZ ;  /* 0x0180000000077810 */ /* 0x000fc80007ffe0ff */
[----:B------:R-:W-:-:S04]  /*0750*/  LOP3.LUT R7, R7, 0x7f800000, RZ, 0xc0, !PT ;  /* 0x7f80000007077812 */ /* 0x000fc800078ec0ff */
[----:B------:R-:W-:-:S13]  /*0760*/  ISETP.GT.U32.AND P0, PT, R7, 0x1ffffff, PT ;  /* 0x01ffffff0700780c */ /* 0x000fda0003f04070 */
[----:B------:R-:W-:Y:S05]  /*0770*/  @P0 BRA `(.L_x_74) ;  /* 0x0000004000000947 */ /* 0x000fea0003800000 */
[----:B------:R-:W-:-:S02]  /*0780*/  MOV R12, 0x7a0 ;  /* 0x000007a0000c7802 */ /* 0x000fc40000000f00 */
[----:B------:R-:W-:Y:S05]  /*0790*/  CALL.REL.NOINC `($fused_layer_norm_cast1_n_385_to_1280__kernel$__cuda_sm20_rcp_rn_f32_slowpath) ;  /* 0x000004e000007944 */ /* 0x000fea0003c00000 */
[----:B-1----:R-:W-:Y:S01]  /*07a0*/  MOV R15, R7 ;  /* 0x00000007000f7202 */ /* 0x002fe20000000f00 */
[----:B------:R-:W-:Y:S05]  /*07b0*/  BRA `(.L_x_75) ;  /* 0x0000004000007947 */ /* 0x000fea0003800000 */
.L_x_74:
[----:B------:R-:W0:Y:S02]  /*07c0*/  MUFU.RCP R15, R0 ;  /* 0x00000000000f7308 */ /* 0x000e240000001000 */
[----:B0-----:R-:W-:-:S04]  /*07d0*/  FFMA R7, R15, R0, -1 ;  /* 0xbf8000000f077423 */ /* 0x001fc80000000000 */
[----:B------:R-:W-:-:S04]  /*07e0*/  FADD.FTZ R8, -R7, -RZ ;  /* 0x800000ff07087221 */ /* 0x000fc80000010100 */
[----:B------:R-:W-:-:S01]  /*07f0*/  FFMA R15, R15, R8, R15 ;  /* 0x000000080f0f7223 */ /* 0x000fc2000000000f */
.L_x_75:
        /* <DEDUP_REMOVED lines=72> */
        .weak           $fused_layer_norm_cast1_n_385_to_1280__kernel$__cuda_sm20_rcp_rn_f32_slowpath
        .type           $fused_layer_norm_cast1_n_385_to_1280__kernel$__cuda_sm20_rcp_rn_f32_slowpath,@function
        .size           $fused_layer_norm_cast1_n_385_to_1280__kernel$__cuda_sm20_rcp_rn_f32_slowpath,($fused_layer_norm_cast1_n_385_to_1280__kernel$__cuda_sm20_sqrt_rn_f32_slowpath - $fused_layer_norm_cast1_n_385_to_1280__kernel$__cuda_sm20_rcp_rn_f32_slowpath)
$fused_layer_norm_cast1_n_385_to_1280__kernel$__cuda_sm20_rcp_rn_f32_slowpath:
        /* <DEDUP_REMOVED lines=15> */
.L_x_76:
        /* <DEDUP_REMOVED lines=33> */
.L_x_78:
[----:B------:R0:W1:Y:S02]  /*0f80*/  MUFU.RCP R7, R0 ;  /* 0x0000000000077308 */ /* 0x0000640000001000 */
.L_x_77:
[----:B------:R-:W-:Y:S02]  /*0f90*/  MOV R8, R12 ;  /* 0x0000000c00087202 */ /* 0x000fe40000000f00 */
[----:B------:R-:W-:-:S04]  /*0fa0*/  MOV R9, 0x0 ;  /* 0x0000000000097802 */ /* 0x000fc80000000f00 */
[----:B------:R-:W-:Y:S05]  /*0fb0*/  RET.REL.NODEC R8 `(fused_layer_norm_cast1_n_385_to_1280__kernel) ;  /* 0xfffff04008007950 */ /* 0x000fea0003c3ffff */
        .weak           $fused_layer_norm_cast1_n_385_to_1280__kernel$__cuda_sm20_sqrt_rn_f32_slowpath
        .type           $fused_layer_norm_cast1_n_385_to_1280__kernel$__cuda_sm20_sqrt_rn_f32_slowpath,@function
        .size           $fused_layer_norm_cast1_n_385_to_1280__kernel$__cuda_sm20_sqrt_rn_f32_slowpath,(.L_x_116 - $fused_layer_norm_cast1_n_385_to_1280__kernel$__cuda_sm20_sqrt_rn_f32_slowpath)
$fused_layer_norm_cast1_n_385_to_1280__kernel$__cuda_sm20_sqrt_rn_f32_slowpath:
        /* <DEDUP_REMOVED lines=20> */
.L_x_79:
[----:B------:R-:W-:Y:S02]  /*1100*/  MOV R0, R8 ;  /* 0x0000000800007202 */ /* 0x000fe40000000f00 */
[----:B------:R-:W-:Y:S02]  /*1110*/  MOV R8, R10 ;  /* 0x0000000a00087202 */ /* 0x000fe40000000f00 */
[----:B------:R-:W-:-:S04]  /*1120*/  MOV R9, 0x0 ;  /* 0x0000000000097802 */ /* 0x000fc80000000f00 */
[----:B------:R-:W-:Y:S05]  /*1130*/  RET.REL.NODEC R8 `(fused_layer_norm_cast1_n_385_to_1280__kernel) ;  /* 0xffffeec008007950 */ /* 0x000fea0003c3ffff */
.L_x_80:
        /* <DEDUP_REMOVED lines=12> */
.L_x_116:


//--------------------- .text.fused_layer_norm_cast1_n_257_to_384__kernel --------------------------
	.section	.text.fused_layer_norm_cast1_n_257_to_384__kernel,"ax",@progbits
	.sectionflags	@"SHF_BARRIERS=1"
	.sectioninfo	@"SHI_REGISTERS=40"
	.align	128
        .global         fused_layer_norm_cast1_n_257_to_384__kernel
        .type           fused_layer_norm_cast1_n_257_to_384__kernel,@function
        .size           fused_layer_norm_cast1_n_257_to_384__kernel,(.L_x_118 - fused_layer_norm_cast1_n_257_to_384__kernel)
        .other          fused_layer_norm_cast1_n_257_to_384__kernel,@"STO_CUDA_ENTRY STV_DEFAULT"
fused_layer_norm_cast1_n_257_to_384__kernel:
.text.fused_layer_norm_cast1_n_257_to_384__kernel:
        /* <DEDUP_REMOVED lines=11> */
[----:B------:R-:W5:Y:S04]  /*00b0*/  LDG.E.128.CONSTANT R20, [R28.64+0x1800] ;  /* 0x001800041c147981 */ /* 0x000f68000c1e9d00 */
        /* <DEDUP_REMOVED lines=8> */
[----:B------:R-:W-:Y:S04]  /*0140*/  STS.128 [R10+0x2000], R24 ;  /* 0x002000180a007388 */ /* 0x000fe80000000c00 */
        /* <DEDUP_REMOVED lines=28> */
[----:B------:R-:W-:Y:S02]  /*0310*/  FFMA R31, R32, R32, R31 ;  /* 0x00000020201f7223 */ /* 0x000fe4000000001f */
[----:B------:R-:W5:Y:S01]  /*0320*/  LDS R13, [R8.X4+0x2030] ;  /* 0x00203000080d7984 */ /* 0x000f620000004800 */
[----:B------:R-:W-:Y:S01]  /*0330*/  FADD R15, R14, R34 ;  /* 0x000000220e0f7221 */ /* 0x000fe20000000000 */
[----:B------:R-:W-:-:S02]  /*0340*/  FFMA R31, R34, R34, R31 ;  /* 0x00000022221f7223 */ /* 0x000fc4000000001f */
[----:B------:R-:W5:Y:S01]  /*0350*/  LDS R14, [R8.X4+0x2230] ;  /* 0x00223000080e7984 */ /* 0x000f620000004800 */
[----:B------:R-:W-:Y:S01]  /*0360*/  FADD R17, R15, R16 ;  /* 0x000000100f117221 */ /* 0x000fe20000000000 */
[----:B------:R-:W-:Y:S02]  /*0370*/  FFMA R31, R16, R16, R31 ;  /* 0x00000010101f7223 */ /* 0x000fe4000000001f */
[----:B------:R-:W5:Y:S01]  /*0380*/  LDS R15, [R8.X4+0x2430] ;  /* 0x00243000080f7984 */ /* 0x000f620000004800 */
[----:B------:R-:W-:Y:S01]  /*0390*/  FADD R17, R17, R6 ;  /* 0x0000000611117221 */ /* 0x000fe20000000000 */
[----:B------:R-:W-:Y:S02]  /*03a0*/  FFMA R31, R6, R6, R31 ;  /* 0x00000006061f7223 */ /* 0x000fe4000000001f */
[----:B------:R-:W5:Y:S01]  /*03b0*/  LDS R6, [R8.X4+0x2630] ;  /* 0x0026300008067984 */ /* 0x000f620000004800 */
        /* <DEDUP_REMOVED lines=80> */
[----:B------:R-:W-:Y:S05]  /*08c0*/  CALL.REL.NOINC `($fused_layer_norm_cast1_n_257_to_384__kernel$__cuda_sm20_sqrt_rn_f32_slowpath) ;  /* 0x00000f0000007944 */ /* 0x000fea0003c00000 */
[----:B------:R-:W-:Y:S05]  /*08d0*/  BRA `(.L_x_82) ;  /* 0x0000004000007947 */ /* 0x000fea0003800000 */
.L_x_81:
[----:B01----:R-:W-:Y:S01]  /*08e0*/  FMUL.FTZ R7, R0, R3 ;  /* 0x0000000300077220 */ /* 0x003fe20000410000 */
[----:B------:R-:W-:-:S03]  /*08f0*/  FMUL.FTZ R3, R3, 0.5 ;  /* 0x3f00000003037820 */ /* 0x000fc60000410000 */
[----:B------:R-:W-:-:S04]  /*0900*/  FFMA R0, -R7, R7, R0 ;  /* 0x0000000707007223 */ /* 0x000fc80000000100 */
[----:B------:R-:W-:-:S05]  /*0910*/  FFMA R0, R0, R3, R7 ;  /* 0x0000000300007223 */ /* 0x000fca0000000007 */
.L_x_82:
[----:B------:R-:W-:-:S04]  /*0920*/  IADD3 R2, R0, 0x1800000, RZ ;  /* 0x0180000000027810 */ /* 0x000fc80007ffe0ff */
[----:B------:R-:W-:-:S04]  /*0930*/  LOP3.LUT R2, R2, 0x7f800000, RZ, 0xc0, !PT ;  /* 0x7f80000002027812 */ /* 0x000fc800078ec0ff */
[----:B------:R-:W-:-:S13]  /*0940*/  ISETP.GT.U32.AND P0, PT, R2, 0x1ffffff, PT ;  /* 0x01ffffff0200780c */ /* 0x000fda0003f04070 */
[----:B------:R-:W-:Y:S05]  /*0950*/  @P0 BRA `(.L_x_83) ;  /* 0x0000003000000947 */ /* 0x000fea0003800000 */
[----:B------:R-:W-:-:S02]  /*0960*/  MOV R2, 0x980 ;  /* 0x0000098000027802 */ /* 0x000fc40000000f00 */
[----:B------:R-:W-:Y:S05]  /*0970*/  CALL.REL.NOINC `($fused_layer_norm_cast1_n_257_to_384__kernel$__cuda_sm20_rcp_rn_f32_slowpath) ;  /* 0x00000b1000007944 */ /* 0x000fea0003c00000 */
[----:B------:R-:W-:Y:S05]  /*0980*/  BRA `(.L_x_84) ;  /* 0x0000004000007947 */ /* 0x000fea0003800000 */
.L_x_83:
[----:B------:R-:W0:Y:S02]  /*0990*/  MUFU.RCP R11, R0 ;  /* 0x00000000000b7308 */ /* 0x000e240000001000 */
[----:B0-----:R-:W-:-:S04]  /*09a0*/  FFMA R2, R11, R0, -1 ;  /* 0xbf8000000b027423 */ /* 0x001fc80000000000 */
[----:B------:R-:W-:-:S04]  /*09b0*/  FADD.FTZ R2, -R2, -RZ ;  /* 0x800000ff02027221 */ /* 0x000fc80000010100 */
[----:B------:R-:W-:-:S01]  /*09c0*/  FFMA R11, R11, R2, R11 ;  /* 0x000000020b0b7223 */ /* 0x000fc2000000000b */
.L_x_84:
[----:B------:R-:W-:Y:S01]  /*09d0*/  SHF.L.U32 R2, R8, 0x2, RZ ;  /* 0x0000000208027819 */ /* 0x000fe200000006ff */
[----:B------:R-:W1:Y:S01]  /*09e0*/  LDS R30, [R8.X4+0x230] ;  /* 0x00023000081e7984 */ /* 0x000e620000004800 */
[----:B0-----:R-:W-:Y:S02]  /*09f0*/  SHF.R.U32.HI R0, RZ, 0x1e, R8 ;  /* 0x0000001eff007819 */ /* 0x001fe40000011608 */
[C---:B------:R-:W-:Y:S01]  /*0a00*/  IADD3 R6, P0, R2.reuse, c[0x0][0x170], RZ ;  /* 0x00005c0002067a10 */ /* 0x040fe20007f1e0ff */
[----:B------:R-:W-:Y:S01]  /*0a10*/  IMAD.WIDE.U32 R4, R9, 0xa00, R4 ;  /* 0x00000a0009047825 */ /* 0x000fe200078e0004 */
[----:B------:R-:W-:Y:S01]  /*0a20*/  IADD3 R2, P1, R2, c[0x0][0x178], RZ ;  /* 0x00005e0002027a10 */ /* 0x000fe20007f3e0ff */
[----:B------:R-:W-:Y:S01]  /*0a30*/  LDS R36, [R8.X4+0x2430] ;  /* 0x0024300008247984 */ /* 0x000fe20000004800 */
[C---:B------:R-:W-:Y:S02]  /*0a40*/  IADD3.X R7, R0.reuse, c[0x0][0x174], RZ, P0, !PT ;  /* 0x00005d0000077a10 */ /* 0x040fe400007fe4ff */
[----:B------:R-:W-:Y:S01]  /*0a50*/  IADD3.X R3, R0, c[0x0][0x17c], RZ, P1, !PT ;  /* 0x00005f0000037a10 */ /* 0x000fe20000ffe4ff */
[----:B------:R-:W-:Y:S04]  /*0a60*/  LDS R9, [R8.X4+0x2630] ;  /* 0x0026300008097984 */ /* 0x000fe80000004800 */
[----:B------:R-:W2:Y:S04]  /*0a70*/  LDG.E.CONSTANT R27, [R6.64+0x400] ;  /* 0x00040004061b7981 */ /* 0x000ea8000c1e9900 */
[----:B------:R-:W2:Y:S04]  /*0a80*/  LDG.E.CONSTANT R28, [R2.64+0x400] ;  /* 0x00040004021c7981 */ /* 0x000ea8000c1e9900 */
[----:B------:R-:W3:Y:S04]  /*0a90*/  LDG.E.CONSTANT R32, [R6.64+0x200] ;  /* 0x0002000406207981 */ /* 0x000ee8000c1e9900 */
[----:B------:R-:W3:Y:S04]  /*0aa0*/  LDG.E.CONSTANT R34, [R2.64+0x200] ;  /* 0x0002000402227981 */ /* 0x000ee8000c1e9900 */
[----:B------:R-:W4:Y:S04]  /*0ab0*/  LDG.E.CONSTANT R18, [R6.64+0x800] ;  /* 0x0008000406127981 */ /* 0x000f28000c1e9900 */
[----:B------:R-:W4:Y:S04]  /*0ac0*/  LDG.E.CONSTANT R33, [R2.64+0x800] ;  /* 0x0008000402217981 */ /* 0x000f28000c1e9900 */
[----:B------:R-:W5:Y:S04]  /*0ad0*/  LDG.E.CONSTANT R16, [R6.64+0x600] ;  /* 0x0006000406107981 */ /* 0x000f68000c1e9900 */
[----:B------:R-:W5:Y:S04]  /*0ae0*/  LDG.E.CONSTANT R35, [R2.64+0x600] ;  /* 0x0006000402237981 */ /* 0x000f68000c1e9900 */
[----:B------:R-:W4:Y:S04]  /*0af0*/  LDG.E.CONSTANT R20, [R6.64+0x1000] ;  /* 0x0010000406147981 */ /* 0x000f28000c1e9900 */
[----:B------:R-:W4:Y:S04]  /*0b00*/  LDG.E.CONSTANT R25, [R2.64+0x1000] ;  /* 0x0010000402197981 */ /* 0x000f28000c1e9900 */
[----:B------:R-:W4:Y:S04]  /*0b10*/  LDG.E.CONSTANT R26, [R6.64+0xa00] ;  /* 0x000a0004061a7981 */ /* 0x000f28000c1e9900 */
[----:B------:R-:W4:Y:S04]  /*0b20*/  LDG.E.CONSTANT R19, [R2.64+0xa00] ;  /* 0x000a000402137981 */ /* 0x000f28000c1e9900 */
[----:B------:R-:W4:Y:S04]  /*0b30*/  LDG.E.CONSTANT R23, [R6.64+0xc00] ;  /* 0x000c000406177981 */ /* 0x000f28000c1e9900 */
        /* <DEDUP_REMOVED lines=8> */
[----:B------:R-:W5:Y:S01]  /*0bc0*/  LDG.E.CONSTANT R17, [R2.64+0x1600] ;  /* 0x0016000402117981 */ /* 0x000f62000c1e9900 */
[----:B-1----:R-:W-:-:S04]  /*0bd0*/  FADD R30, -R31, R30 ;  /* 0x0000001e1f1e7221 */ /* 0x002fc80000000100 */
[----:B------:R-:W-:Y:S02]  /*0be0*/  FMUL R29, R30, R11 ;  /* 0x0000000b1e1d7220 */ /* 0x000fe40000400000 */
[----:B------:R-:W0:Y:S02]  /*0bf0*/  LDS R30, [R8.X4+0x430] ;  /* 0x00043000081e7984 */ /* 0x000e240000004800 */
[----:B0-----:R-:W-:-:S04]  /*0c00*/  FADD R30, -R31, R30 ;  /* 0x0000001e1f1e7221 */ /* 0x001fc80000000100 */
[----:B------:R-:W-:Y:S02]  /*0c10*/  FMUL R37, R30, R11 ;  /* 0x0000000b1e257220 */ /* 0x000fe40000400000 */
[----:B------:R-:W0:Y:S02]  /*0c20*/  LDS R30, [R8.X4+0xa30] ;  /* 0x000a3000081e7984 */ /* 0x000e240000004800 */
[----:B0-----:R-:W-:-:S04]  /*0c30*/  FADD R30, -R31, R30 ;  /* 0x0000001e1f1e7221 */ /* 0x001fc80000000100 */
[----:B------:R-:W-:Y:S01]  /*0c40*/  FMUL R30, R30, R11 ;  /* 0x0000000b1e1e7220 */ /* 0x000fe20000400000 */
[----:B--2---:R-:W-:Y:S02]  /*0c50*/  FFMA R27, R37, R27, R28 ;  /* 0x0000001b251b7223 */ /* 0x004fe4000000001c */
[----:B------:R-:W0:Y:S01]  /*0c60*/  LDS R28, [R8.X4+0x830] ;  /* 0x00083000081c7984 */ /* 0x000e220000004800 */
[----:B---3--:R-:W-:-:S03]  /*0c70*/  FFMA R29, R29, R32, R34 ;  /* 0x000000201d1d7223 */ /* 0x008fc60000000022 */
[----:B------:R-:W1:Y:S04]  /*0c80*/  LDS R32, [R8.X4+0x630] ;  /* 0x0006300008207984 */ /* 0x000e680000004800 */
[----:B------:R-:W2:Y:S01]  /*0c90*/  LDS R34, [R8.X4+0xe30] ;  /* 0x000e300008227984 */ /* 0x000ea20000004800 */
[----:B0-----:R-:W-:-:S04]  /*0ca0*/  FADD R28, -R31, R28 ;  /* 0x0000001c1f1c7221 */ /* 0x001fc80000000100 */
[----:B------:R-:W-:Y:S01]  /*0cb0*/  FMUL R28, R28, R11 ;  /* 0x0000000b1c1c7220 */ /* 0x000fe20000400000 */
[----:B-1----:R-:W-:-:S04]  /*0cc0*/  FADD R32, -R31, R32 ;  /* 0x000000201f207221 */ /* 0x002fc80000000100 */
[----:B------:R-:W-:Y:S01]  /*0cd0*/  FMUL R32, R32, R11 ;  /* 0x0000000b20207220 */ /* 0x000fe20000400000 */
[----:B----4-:R-:W-:Y:S02]  /*0ce0*/  FFMA R18, R28, R18, R33 ;  /* 0x000000121c127223 */ /* 0x010fe40000000021 */
[----:B------:R-:W0:Y:S01]  /*0cf0*/  LDS R28, [R8.X4+0x1030] ;  /* 0x00103000081c7984 */ /* 0x000e220000004800 */
[----:B-----5:R-:W-:-:S03]  /*0d00*/  FFMA R16, R32, R16, R35 ;  /* 0x0000001020107223 */ /* 0x020fc60000000023 */
[----:B------:R-:W1:Y:S01]  /*0d10*/  LDS R32, [R8.X4+0xc30] ;  /* 0x000c300008207984 */ /* 0x000e620000004800 */
[----:B--2---:R-:W-:-:S04]  /*0d20*/  FADD R34, -R31, R34 ;  /* 0x000000221f227221 */ /* 0x004fc80000000100 */
[----:B------:R-:W-:Y:S01]  /*0d30*/  FMUL R35, R34, R11 ;  /* 0x0000000b22237220 */ /* 0x000fe20000400000 */
[----:B------:R-:W-:Y:S01]  /*0d40*/  FFMA R19, R30, R26, R19 ;  /* 0x0000001a1e137223 */ /* 0x000fe20000000013 */
[----:B------:R-:W2:Y:S02]  /*0d50*/  LDS R34, [R8.X4+0x1230] ;  /* 0x0012300008227984 */ /* 0x000ea40000004800 */
[----:B------:R-:W-:Y:S02]  /*0d60*/  FFMA R21, R35, R21, R22 ;  /* 0x0000001523157223 */ /* 0x000fe40000000016 */
[----:B------:R-:W3:Y:S04]  /*0d70*/  LDS R35, [R8.X4+0x1630] ;  /* 0x0016300008237984 */ /* 0x000ee80000004800 */
[----:B------:R-:W4:Y:S04]  /*0d80*/  LDS R26, [R8.X4+0x1830] ;  /* 0x00183000081a7984 */ /* 0x000f280000004800 */
[----:B------:R-:W5:Y:S04]  /*0d90*/  LDS R22, [R8.X4+0x1a30] ;  /* 0x001a300008167984 */ /* 0x000f680000004800 */
[----:B------:R-:W5:Y:S01]  /*0da0*/  LDS R30, [R8.X4+0x1c30] ;  /* 0x001c3000081e7984 */ /* 0x000f620000004800 */
[C---:B0-----:R-:W-:Y:S01]  /*0db0*/  FADD R28, -R31.reuse, R28 ;  /* 0x0000001c1f1c7221 */ /* 0x041fe20000000100 */
[----:B-1----:R-:W-:-:S03]  /*0dc0*/  FADD R32, -R31, R32 ;  /* 0x000000201f207221 */ /* 0x002fc60000000100 */
[-C--:B------:R-:W-:Y:S01]  /*0dd0*/  FMUL R28, R28, R11.reuse ;  /* 0x0000000b1c1c7220 */ /* 0x080fe20000400000 */
[----:B------:R-:W-:-:S03]  /*0de0*/  FMUL R33, R32, R11 ;  /* 0x0000000b20217220 */ /* 0x000fc60000400000 */
[----:B------:R-:W-:Y:S01]  /*0df0*/  FFMA R20, R28, R20, R25 ;  /* 0x000000141c147223 */ /* 0x000fe20000000019 */
[----:B------:R-:W0:Y:S01]  /*0e00*/  LDS R32, [R8.X4+0x2030] ;  /* 0x0020300008207984 */ /* 0x000e220000004800 */
[----:B------:R-:W-:-:S03]  /*0e10*/  FFMA R23, R33, R23, R24 ;  /* 0x0000001721177223 */ /* 0x000fc60000000018 */
[----:B------:R-:W1:Y:S04]  /*0e20*/  LDS R25, [R8.X4+0x1430] ;  /* 0x0014300008197984 */ /* 0x000e680000004800 */
[----:B------:R-:W1:Y:S04]  /*0e30*/  LDS R28, [R8.X4+0x1e30] ;  /* 0x001e3000081c7984 */ /* 0x000e680000004800 */
[----:B------:R5:W1:Y:S01]  /*0e40*/  LDS R24, [R8.X4+0x2230] ;  /* 0x0022300008187984 */ /* 0x000a620000004800 */
[C---:B--2---:R-:W-:Y:S01]  /*0e50*/  FADD R33, -R31.reuse, R34 ;  /* 0x000000221f217221 */ /* 0x044fe20000000100 */
[C---:B---3--:R-:W-:Y:S01]  /*0e60*/  FADD R34, -R31.reuse, R35 ;  /* 0x000000231f227221 */ /* 0x048fe20000000100 */
[C---:B----4-:R-:W-:Y:S01]  /*0e70*/  FADD R26, -R31.reuse, R26 ;  /* 0x0000001a1f1a7221 */ /* 0x050fe20000000100 */
[C---:B-----5:R-:W-:Y:S01]  /*0e80*/  FADD R22, -R31.reuse, R22 ;  /* 0x000000161f167221 */ /* 0x060fe20000000100 */
[C---:B------:R-:W-:Y:S01]  /*0e90*/  FADD R30, -R31.reuse, R30 ;  /* 0x0000001e1f1e7221 */ /* 0x040fe20000000100 */
[----:B------:R-:W-:Y:S01]  /*0ea0*/  FADD R36, -R31, R36 ;  /* 0x000000241f247221 */ /* 0x000fe20000000100 */
[----:B------:R-:W-:-:S02]  /*0eb0*/  LEA R8, P0, R4, c[0x0][0x160], 0x1 ;  /* 0x0000580004087a11 */ /* 0x000fc400078008ff */
[----:B------:R-:W-:Y:S02]  /*0ec0*/  F2FP.PACK_AB R27, RZ, R27 ;  /* 0x0000001bff1b723e */ /* 0x000fe400000000ff */
[----:B------:R-:W-:Y:S01]  /*0ed0*/  F2FP.PACK_AB R18, RZ, R18 ;  /* 0x00000012ff12723e */ /* 0x000fe200000000ff */
[----:B------:R-:W-:Y:S01]  /*0ee0*/  FMUL R34, R34, R11 ;  /* 0x0000000b22227220 */ /* 0x000fe20000400000 */
[----:B------:R-:W-:Y:S02]  /*0ef0*/  F2FP.PACK_AB R29, RZ, R29 ;  /* 0x0000001dff1d723e */ /* 0x000fe400000000ff */
[----:B------:R-:W-:Y:S01]  /*0f00*/  PRMT R35, R18, 0x7610, R35 ;  /* 0x0000761012237816 */ /* 0x000fe20000000023 */
[C---:B0-----:R-:W-:Y:S01]  /*0f10*/  FADD R32, -R31.reuse, R32 ;  /* 0x000000201f207221 */ /* 0x041fe20000000100 */
[C---:B-1----:R-:W-:Y:S01]  /*0f20*/  FADD R25, -R31.reuse, R25 ;  /* 0x000000191f197221 */ /* 0x042fe20000000100 */
[----:B------:R-:W-:-:S03]  /*0f30*/  FADD R28, -R31, R28 ;  /* 0x0000001c1f1c7221 */ /* 0x000fc60000000100 */
[-C--:B------:R-:W-:Y:S01]  /*0f40*/  FMUL R25, R25, R11.reuse ;  /* 0x0000000b19197220 */ /* 0x080fe20000400000 */
[C---:B------:R-:W-:Y:S01]  /*0f50*/  FADD R24, -R31.reuse, R24 ;  /* 0x000000181f187221 */ /* 0x040fe20000000100 */
[----:B------:R-:W-:Y:S01]  /*0f60*/  FADD R31, -R31, R9 ;  /* 0x000000091f1f7221 */ /* 0x000fe20000000100 */
[----:B------:R-:W-:Y:S01]  /*0f70*/  LEA.HI.X R9, R4, c[0x0][0x164], R5, 0x1, P0 ;  /* 0x0000590004097a11 */ /* 0x000fe200000f0c05 */
[----:B------:R-:W-:Y:S01]  /*0f80*/  FMUL R4, R33, R11 ;  /* 0x0000000b21047220 */ /* 0x000fe20000400000 */
[----:B------:R-:W-:Y:S01]  /*0f90*/  FFMA R12, R25, R12, R15 ;  /* 0x0000000c190c7223 */ /* 0x000fe2000000000f */
[----:B------:R-:W-:Y:S01]  /*0fa0*/  F2FP.PACK_AB R25, RZ, R19 ;  /* 0x00000013ff19723e */ /* 0x000fe200000000ff */
[----:B------:R-:W-:Y:S01]  /*0fb0*/  FFMA R14, R34, R14, R17 ;  /* 0x0000000e220e7223 */ /* 0x000fe20000000011 */
[----:B------:R-:W-:Y:S01]  /*0fc0*/  FFMA R0, R4, R0, R13 ;  /* 0x0000000004007223 */ /* 0x000fe2000000000d */
[----:B------:R-:W-:Y:S01]  /*0fd0*/  F2FP.PACK_AB R13, RZ, R16 ;  /* 0x00000010ff0d723e */ /* 0x000fe200000000ff */
[----:B------:R0:W2:Y:S01]  /*0fe0*/  LDG.E.CONSTANT R18, [R6.64+0x2600] ;  /* 0x0026000406127981 */ /* 0x0000a2000c1e9900 */
[----:B------:R-:W-:-:S02]  /*0ff0*/  PRMT R5, R27, 0x7610, R5 ;  /* 0x000076101b057816 */ /* 0x000fc40000000005 */
[----:B------:R-:W-:Y:S01]  /*1000*/  F2FP.PACK_AB R27, RZ, R23 ;  /* 0x00000017ff1b723e */ /* 0x000fe200000000ff */
[----:B------:R1:W-:Y:S01]  /*1010*/  STG.E.U16 [R8.64+0x100], R29 ;  /* 0x0001001d08007986 */ /* 0x0003e2000c101504 */
[----:B------:R-:W-:Y:S02]  /*1020*/  PRMT R33, R13, 0x7610, R33 ;  /* 0x000076100d217816 */ /* 0x000fe40000000021 */
[----:B------:R-:W-:Y:S01]  /*1030*/  PRMT R37, R25, 0x7610, R37 ;  /* 0x0000761019257816 */ /* 0x000fe20000000025 */
[----:B------:R3:W-:Y:S01]  /*1040*/  STG.E.U16 [R8.64+0x600], R27 ;  /* 0x0006001b08007986 */ /* 0x0007e2000c101504 */
[-C--:B------:R-:W-:Y:S01]  /*1050*/  FMUL R10, R10, R11.reuse ;  /* 0x0000000b0a0a7220 */ /* 0x080fe20000400000 */
[-C--:B------:R-:W-:Y:S01]  /*1060*/  FMUL R26, R26, R11.reuse ;  /* 0x0000000b1a1a7220 */ /* 0x080fe20000400000 */
[-C--:B------:R-:W-:Y:S01]  /*1070*/  FMUL R22, R22, R11.reuse ;  /* 0x0000000b16167220 */ /* 0x080fe20000400000 */
[----:B------:R0:W4:Y:S01]  /*1080*/  LDG.E.CONSTANT R19, [R6.64+0x1800] ;  /* 0x0018000406137981 */ /* 0x000122000c1e9900 */
[-C--:B------:R-:W-:Y:S01]  /*1090*/  FMUL R30, R30, R11.reuse ;  /* 0x0000000b1e1e7220 */ /* 0x080fe20000400000 */
[-C--:B------:R-:W-:Y:S01]  /*10a0*/  FMUL R28, R28, R11.reuse ;  /* 0x0000000b1c1c7220 */ /* 0x080fe20000400000 */
[-C--:B------:R-:W-:Y:S01]  /*10b0*/  FMUL R32, R32, R11.reuse ;  /* 0x0000000b20207220 */ /* 0x080fe20000400000 */
[----:B------:R0:W5:Y:S01]  /*10c0*/  LDG.E.CONSTANT R16, [R6.64+0x1a00] ;  /* 0x001a000406107981 */ /* 0x000162000c1e9900 */
[-C--:B------:R-:W-:Y:S01]  /*10d0*/  FMUL R24, R24, R11.reuse ;  /* 0x0000000b18187220 */ /* 0x080fe20000400000 */
[-C--:B------:R-:W-:Y:S01]  /*10e0*/  FMUL R36, R36, R11.reuse ;  /* 0x0000000b24247220 */ /* 0x080fe20000400000 */
[----:B------:R-:W-:Y:S01]  /*10f0*/  FMUL R31, R31, R11 ;  /* 0x0000000b1f1f7220 */ /* 0x000fe20000400000 */
[----:B------:R0:W2:Y:S04]  /*1100*/  LDG.E.CONSTANT R15, [R6.64+0x1c00] ;  /* 0x001c0004060f7981 */ /* 0x0000a8000c1e9900 */
[----:B------:R0:W2:Y:S04]  /*1110*/  LDG.E.CONSTANT R4, [R6.64+0x1e00] ;  /* 0x001e000406047981 */ /* 0x0000a8000c1e9900 */
[----:B-1----:R0:W2:Y:S04]  /*1120*/  LDG.E.CONSTANT R29, [R6.64+0x2000] ;  /* 0x00200004061d7981 */ /* 0x0020a8000c1e9900 */
[----:B---3--:R0:W3:Y:S04]  /*1130*/  LDG.E.CONSTANT R27, [R6.64+0x2200] ;  /* 0x00220004061b7981 */ /* 0x0080e8000c1e9900 */
[----:B------:R0:W2:Y:S04]  /*1140*/  LDG.E.CONSTANT R25, [R6.64+0x2400] ;  /* 0x0024000406197981 */ /* 0x0000a8000c1e9900 */
[----:B------:R0:W2:Y:S04]  /*1150*/  LDG.E.CONSTANT R17, [R6.64] ;  /* 0x0000000406117981 */ /* 0x0000a8000c1e9900 */
[----:B------:R1:W-:Y:S04]  /*1160*/  STG.E.U16 [R8.64+0x200], R5 ;  /* 0x0002000508007986 */ /* 0x0003e8000c101504 */
[----:B------:R-:W-:Y:S01]  /*1170*/  STG.E.U16 [R8.64+0x300], R33 ;  /* 0x0003002108007986 */ /* 0x000fe2000c101504 */
[----:B0-----:R-:W-:-:S03]  /*1180*/  F2FP.PACK_AB R7, RZ, R20 ;  /* 0x00000014ff07723e */ /* 0x001fc600000000ff */
[----:B------:R-:W-:Y:S04]  /*1190*/  STG.E.U16 [R8.64+0x400], R35 ;  /* 0x0004002308007986 */ /* 0x000fe8000c101504 */
[----:B------:R0:W-:Y:S04]  /*11a0*/  STG.E.U16 [R8.64+0x500], R37 ;  /* 0x0005002508007986 */ /* 0x0001e8000c101504 */
[----:B------:R-:W4:Y:S04]  /*11b0*/  LDG.E.CONSTANT R23, [R2.64+0x1800] ;  /* 0x0018000402177981 */ /* 0x000f28000c1e9900 */
[----:B------:R-:W5:Y:S04]  /*11c0*/  LDG.E.CONSTANT R11, [R2.64+0x1a00] ;  /* 0x001a0004020b7981 */ /* 0x000f68000c1e9900 */
[----:B-1----:R-:W2:Y:S04]  /*11d0*/  LDG.E.CONSTANT R5, [R2.64+0x1c00] ;  /* 0x001c000402057981 */ /* 0x002ea8000c1e9900 */
[----:B------:R-:W3:Y:S04]  /*11e0*/  LDG.E.CONSTANT R13, [R2.64+0x1e00] ;  /* 0x001e0004020d7981 */ /* 0x000ee8000c1e9900 */
[----:B------:R-:W3:Y:S04]  /*11f0*/  LDG.E.CONSTANT R20, [R2.64+0x2000] ;  /* 0x0020000402147981 */ /* 0x000ee8000c1e9900 */
[----:B0-----:R-:W3:Y:S04]  /*1200*/  LDG.E.CONSTANT R37, [R2.64+0x2200] ;  /* 0x0022000402257981 */ /* 0x001ee8000c1e9900 */
[----:B------:R-:W3:Y:S04]  /*1210*/  LDG.E.CONSTANT R35, [R2.64+0x2400] ;  /* 0x0024000402237981 */ /* 0x000ee8000c1e9900 */
[----:B------:R-:W3:Y:S04]  /*1220*/  LDG.E.CONSTANT R33, [R2.64] ;  /* 0x0000000402217981 */ /* 0x000ee8000c1e9900 */
[----:B------:R-:W3:Y:S01]  /*1230*/  LDG.E.CONSTANT R34, [R2.64+0x2600] ;  /* 0x0026000402227981 */ /* 0x000ee2000c1e9900 */
        /* <DEDUP_REMOVED lines=9> */
[----:B----4-:R-:W-:Y:S01]  /*12d0*/  FFMA R19, R26, R19, R23 ;  /* 0x000000131a137223 */ /* 0x010fe20000000017 */
[----:B-----5:R-:W-:Y:S01]  /*12e0*/  FFMA R11, R22, R16, R11 ;  /* 0x00000010160b7223 */ /* 0x020fe2000000000b */
[----:B--2---:R-:W-:Y:S01]  /*12f0*/  FFMA R5, R30, R15, R5 ;  /* 0x0000000f1e057223 */ /* 0x004fe20000000005 */
[----:B---3--:R-:W-:Y:S01]  /*1300*/  FFMA R4, R28, R4, R13 ;  /* 0x000000041c047223 */ /* 0x008fe2000000000d */
        /* <DEDUP_REMOVED lines=9> */
[----:B------:R-:W-:Y:S02]  /*13a0*/  F2FP.PACK_AB R20, RZ, R20 ;  /* 0x00000014ff14723e */ /* 0x000fe400000000ff */
[----:B------:R-:W-:Y:S02]  /*13b0*/  F2FP.PACK_AB R24, RZ, R24 ;  /* 0x00000018ff18723e */ /* 0x000fe400000000ff */
[----:B------:R-:W-:-:S02]  /*13c0*/  F2FP.PACK_AB R25, RZ, R25 ;  /* 0x00000019ff19723e */ /* 0x000fc400000000ff */
        /* <DEDUP_REMOVED lines=12> */
        .weak           $fused_layer_norm_cast1_n_257_to_384__kernel$__cuda_sm20_rcp_rn_f32_slowpath
        .type           $fused_layer_norm_cast1_n_257_to_384__kernel$__cuda_sm20_rcp_rn_f32_slowpath,@function
        .size           $fused_layer_norm_cast1_n_257_to_384__kernel$__cuda_sm20_rcp_rn_f32_slowpath,($fused_layer_norm_cast1_n_257_to_384__kernel$__cuda_sm20_sqrt_rn_f32_slowpath - $fused_layer_norm_cast1_n_257_to_384__kernel$__cuda_sm20_rcp_rn_f32_slowpath)
$fused_layer_norm_cast1_n_257_to_384__kernel$__cuda_sm20_rcp_rn_f32_slowpath:
        /* <DEDUP_REMOVED lines=15> */
.L_x_85:
        /* <DEDUP_REMOVED lines=33> */
.L_x_87:
[----:B------:R0:W1:Y:S02]  /*1790*/  MUFU.RCP R3, R0 ;  /* 0x0000000000037308 */ /* 0x0000640000001000 */
.L_x_86:
[----:B-1----:R-:W-:Y:S02]  /*17a0*/  MOV R11, R3 ;  /* 0x00000003000b7202 */ /* 0x002fe40000000f00 */
[----:B------:R-:W-:-:S04]  /*17b0*/  MOV R3, 0x0 ;  /* 0x0000000000037802 */ /* 0x000fc80000000f00 */
[----:B------:R-:W-:Y:S05]  /*17c0*/  RET.REL.NODEC R2 `(fused_layer_norm_cast1_n_257_to_384__kernel) ;  /* 0xffffe83002007950 */ /* 0x000fea0003c3ffff */
        .weak           $fused_layer_norm_cast1_n_257_to_384__kernel$__cuda_sm20_sqrt_rn_f32_slowpath
        .type           $fused_layer_norm_cast1_n_257_to_384__kernel$__cuda_sm20_sqrt_rn_f32_slowpath,@function
        .size           $fused_layer_norm_cast1_n_257_to_384__kernel$__cuda_sm20_sqrt_rn_f32_slowpath,(.L_x_118 - $fused_layer_norm_cast1_n_257_to_384__kernel$__cuda_sm20_sqrt_rn_f32_slowpath)
$fused_layer_norm_cast1_n_257_to_384__kernel$__cuda_sm20_sqrt_rn_f32_slowpath:
        /* <DEDUP_REMOVED lines=20> */
.L_x_88:
[----:B------:R-:W-:Y:S02]  /*1910*/  MOV R0, R2 ;  /* 0x0000000200007202 */ /* 0x000fe40000000f00 */
[----:B------:R-:W-:Y:S02]  /*1920*/  MOV R2, R6 ;  /* 0x0000000600027202 */ /* 0x000fe40000000f00 */
[----:B------:R-:W-:-:S04]  /*1930*/  MOV R3, 0x0 ;  /* 0x0000000000037802 */ /* 0x000fc80000000f00 */
[----:B------:R-:W-:Y:S05]  /*1940*/  RET.REL.NODEC R2 `(fused_layer_norm_cast1_n_257_to_384__kernel) ;  /* 0xffffe6b002007950 */ /* 0x000fea0003c3ffff */
.L_x_89:
        /* <DEDUP_REMOVED lines=11> */
.L_x_118:


//--------------------- .text.fused_layer_norm_cast1_n_1_to_256__kernel --------------------------
	.section	.text.fused_layer_norm_cast1_n_1_to_256__kernel,"ax",@progbits
	.sectionflags	@"SHF_BARRIERS=1"
	.sectioninfo	@"SHI_REGISTERS=40"
	.align	128
        .global         fused_layer_norm_cast1_n_1_to_256__kernel
        .type           fused_layer_norm_cast1_n_1_to_256__kernel,@function
        .size           fused_layer_norm_cast1_n_1_to_256__kernel,(.L_x_120 - fused_layer_norm_cast1_n_1_to_256__kernel)
        .other          fused_layer_norm_cast1_n_1_to_256__kernel,@"STO_CUDA_ENTRY STV_DEFAULT"
fused_layer_norm_cast1_n_1_to_256__kernel:
.text.fused_layer_norm_cast1_n_1_to_256__kernel:
[----:B------:R-:W-:-:S02]  /*0000*/  MOV R1, c[0x0][0x28] ;  /* 0x00000a0000017a02 */ /* 0x000fc40000000f00 */
[----:B------:R-:W0:Y:S01]  /*0010*/  S2R R33, SR_TID.X ;  /* 0x0000000000217919 */ /* 0x000e220000002100 */
[----:B------:R-:W-:-:S03]  /*0020*/  ULDC.64 UR4, c[0x0][0x118] ;  /* 0x0000460000047ab9 */ /* 0x000fc60000000a00 */
[----:B------:R-:W1:Y:S01]  /*0030*/  S2R R31, SR_CTAID.X ;  /* 0x00000000001f7919 */ /* 0x000e620000002500 */
[----:B0-----:R-:W-:Y:S01]  /*0040*/  SHF.R.U32.HI R0, RZ, 0x7, R33 ;  /* 0x00000007ff007819 */ /* 0x001fe20000011621 */
[----:B------:R-:W-:-:S03]  /*0050*/  IMAD.WIDE.U32 R16, R33, 0x4, RZ ;  /* 0x0000000421107825 */ /* 0x000fc600078e00ff */
[C---:B------:R-:W-:Y:S02]  /*0060*/  IADD3 R4, P2, R0.reuse, 0x2, RZ ;  /* 0x0000000200047810 */ /* 0x040fe40007f5e0ff */
[----:B------:R-:W-:Y:S02]  /*0070*/  IADD3 R0, P3, R0, 0x4, RZ ;  /* 0x0000000400007810 */ /* 0x000fe40007f7e0ff */
[----:B------:R-:W-:Y:S01]  /*0080*/  ISETP.GT.U32.AND P0, PT, R4, 0x4, PT ;  /* 0x000000040400780c */ /* 0x000fe20003f04070 */
[----:B-1----:R-:W-:Y:S01]  /*0090*/  IMAD.WIDE.U32 R4, R31, 0xa00, R16 ;  /* 0x00000a001f047825 */ /* 0x002fe200078e0010 */
[----:B------:R-:W-:Y:S02]  /*00a0*/  ISETP.GT.U32.AND P1, PT, R0, 0x4, PT ;  /* 0x000000040000780c */ /* 0x000fe40003f24070 */
[----:B------:R-:W-:Y:S02]  /*00b0*/  IADD3.X R6, RZ, RZ, RZ, P2, !PT ;  /* 0x000000ffff067210 */ /* 0x000fe400017fe4ff */
[----:B------:R-:W-:-:S02]  /*00c0*/  IADD3.X R0, RZ, RZ, RZ, P3, !PT ;  /* 0x000000ffff007210 */ /* 0x000fc40001ffe4ff */
[----:B------:R-:W-:Y:S02]  /*00d0*/  ISETP.GT.U32.AND.EX P0, PT, R6, RZ, PT, P0 ;  /* 0x000000ff0600720c */ /* 0x000fe40003f04100 */
[----:B------:R-:W-:Y:S02]  /*00e0*/  ISETP.GT.U32.AND P2, PT, R33, 0x27f, PT ;  /* 0x0000027f2100780c */ /* 0x000fe40003f44070 */
[----:B------:R-:W-:Y:S02]  /*00f0*/  ISETP.GT.U32.AND.EX P1, PT, R0, RZ, PT, P1 ;  /* 0x000000ff0000720c */ /* 0x000fe40003f24110 */
[----:B------:R-:W-:-:S04]  /*0100*/  LEA R18, P3, R4, c[0x0][0x168], 0x2 ;  /* 0x00005a0004127a11 */ /* 0x000fc800078610ff */
[----:B------:R-:W-:-:S05]  /*0110*/  LEA.HI.X R19, R4, c[0x0][0x16c], R5, 0x2, P3 ;  /* 0x00005b0004137a11 */ /* 0x000fca00018f1405 */
[----:B------:R-:W2:Y:S04]  /*0120*/  @!P0 LDG.E.128.CONSTANT R4, [R18.64+0x1000] ;  /* 0x0010000412048981 */ /* 0x000ea8000c1e9d00 */
[----:B------:R-:W3:Y:S04]  /*0130*/  @!P2 LDG.E.128.CONSTANT R8, [R18.64] ;  /* 0x000000041208a981 */ /* 0x000ee8000c1e9d00 */
[----:B------:R-:W4:Y:S01]  /*0140*/  @!P1 LDG.E.128.CONSTANT R12, [R18.64+0x2000] ;  /* 0x00200004120c9981 */ /* 0x000f22000c1e9d00 */
[----:B------:R-:W-:-:S05]  /*0150*/  LEA R16, R16, 0x50, 0x2 ;  /* 0x0000005010107811 */ /* 0x000fca00078e10ff */
[----:B--2---:R-:W-:Y:S01]  /*0160*/  @!P0 STS.128 [R16+0x1000], R4 ;  /* 0x0010000410008388 */ /* 0x004fe20000000c00 */
[----:B------:R-:W-:-:S03]  /*0170*/  LOP3.LUT P0, RZ, R33, 0x1f, RZ, 0xc0, !PT ;  /* 0x0000001f21ff7812 */ /* 0x000fc6000780c0ff */
[----:B---3--:R-:W-:Y:S04]  /*0180*/  @!P2 STS.128 [R16], R8 ;  /* 0x000000081000a388 */ /* 0x008fe80000000c00 */
[----:B----4-:R-:W-:Y:S04]  /*0190*/  @!P1 STS.128 [R16+0x2000], R12 ;  /* 0x0020000c10009388 */ /* 0x010fe80000000c00 */
        /* <DEDUP_REMOVED lines=85> */
[----:B-1----:R-:W-:-:S03]  /*06f0*/  FADD R8, -R9, R8 ;  /* 0x0000000809087221 */ /* 0x002fc60000000100 */
[----:B------:R-:W-:-:S04]  /*0700*/  FFMA R4, R11, 0.00039062500582076609135, -R4 ;  /* 0x39cccccd0b047823 */ /* 0x000fc80000000804 */
[----:B------:R-:W-:-:S04]  /*0710*/  FADD R4, R4, 9.9999997473787516356e-06 ;  /* 0x3727c5ac04047421 */ /* 0x000fc80000000000 */
[----:B------:R0:W1:Y:S01]  /*0720*/  MUFU.RSQ R5, R4 ;  /* 0x0000000400057308 */ /* 0x0000620000001400 */
[----:B------:R-:W-:-:S04]  /*0730*/  IADD3 R3, R4, -0xd000000, RZ ;  /* 0xf300000004037810 */ /* 0x000fc80007ffe0ff */
[----:B------:R-:W-:Y:S02]  /*0740*/  ISETP.GT.U32.AND P0, PT, R3, 0x727fffff, PT ;  /* 0x727fffff0300780c */ /* 0x000fe40003f04070 */
[----:B------:R-:W-:-:S11]  /*0750*/  MOV R3, RZ ;  /* 0x000000ff00037202 */ /* 0x000fd60000000f00 */
[----:B------:R-:W-:Y:S05]  /*0760*/  @!P0 BRA `(.L_x_90) ;  /* 0x0000003000008947 */ /* 0x000fea0003800000 */
[----:B01----:R-:W-:-:S02]  /*0770*/  MOV R6, 0x790 ;  /* 0x0000079000067802 */ /* 0x003fc40000000f00 */
[----:B------:R-:W-:Y:S05]  /*0780*/  CALL.REL.NOINC `($fused_layer_norm_cast1_n_1_to_256__kernel$__cuda_sm20_sqrt_rn_f32_slowpath) ;  /* 0x000009c000007944 */ /* 0x000fea0003c00000 */
[----:B------:R-:W-:Y:S05]  /*0790*/  BRA `(.L_x_91) ;  /* 0x0000004000007947 */ /* 0x000fea0003800000 */
.L_x_90:
[----:B01----:R-:W-:Y:S01]  /*07a0*/  FMUL.FTZ R7, R4, R5 ;  /* 0x0000000504077220 */ /* 0x003fe20000410000 */
[----:B------:R-:W-:-:S03]  /*07b0*/  FMUL.FTZ R5, R5, 0.5 ;  /* 0x3f00000005057820 */ /* 0x000fc60000410000 */
[----:B------:R-:W-:-:S04]  /*07c0*/  FFMA R0, -R7, R7, R4 ;  /* 0x0000000707007223 */ /* 0x000fc80000000104 */
[----:B------:R-:W-:-:S05]  /*07d0*/  FFMA R0, R0, R5, R7 ;  /* 0x0000000500007223 */ /* 0x000fca0000000007 */
.L_x_91:
[----:B------:R-:W-:-:S04]  /*07e0*/  IADD3 R4, R0, 0x1800000, RZ ;  /* 0x0180000000047810 */ /* 0x000fc80007ffe0ff */
[----:B------:R-:W-:-:S04]  /*07f0*/  LOP3.LUT R4, R4, 0x7f800000, RZ, 0xc0, !PT ;  /* 0x7f80000004047812 */ /* 0x000fc800078ec0ff */
[----:B------:R-:W-:-:S13]  /*0800*/  ISETP.GT.U32.AND P0, PT, R4, 0x1ffffff, PT ;  /* 0x01ffffff0400780c */ /* 0x000fda0003f04070 */
[----:B------:R-:W-:Y:S05]  /*0810*/  @P0 BRA `(.L_x_92) ;  /* 0x0000003000000947 */ /* 0x000fea0003800000 */
[----:B------:R-:W-:-:S02]  /*0820*/  MOV R4, 0x840 ;  /* 0x0000084000047802 */ /* 0x000fc40000000f00 */
[----:B------:R-:W-:Y:S05]  /*0830*/  CALL.REL.NOINC `($fused_layer_norm_cast1_n_1_to_256__kernel$__cuda_sm20_rcp_rn_f32_slowpath) ;  /* 0x000005d000007944 */ /* 0x000fea0003c00000 */
[----:B------:R-:W-:Y:S05]  /*0840*/  BRA `(.L_x_93) ;  /* 0x0000004000007947 */ /* 0x000fea0003800000 */
.L_x_92:
[----:B------:R-:W0:Y:S02]  /*0850*/  MUFU.RCP R11, R0 ;  /* 0x00000000000b7308 */ /* 0x000e240000001000 */
[----:B0-----:R-:W-:-:S04]  /*0860*/  FFMA R4, R11, R0, -1 ;  /* 0xbf8000000b047423 */ /* 0x001fc80000000000 */
[----:B------:R-:W-:-:S04]  /*0870*/  FADD.FTZ R4, -R4, -RZ ;  /* 0x800000ff04047221 */ /* 0x000fc80000010100 */
[----:B------:R-:W-:-:S01]  /*0880*/  FFMA R11, R11, R4, R11 ;  /* 0x000000040b0b7223 */ /* 0x000fc2000000000b */
.L_x_93:
        /* <DEDUP_REMOVED lines=28> */
[----:B------:R5:W4:Y:S01]  /*0a50*/  LDG.E.CONSTANT R29, [R4.64+0x2400] ;  /* 0x00240004041d7981 */ /* 0x000b22000c1e9900 */
[----:B------:R-:W-:Y:S01]  /*0a60*/  IMAD.WIDE.U32 R2, R31, 0xa00, R2 ;  /* 0x00000a001f027825 */ /* 0x000fe200078e0002 */
[C---:B-1----:R-:W-:Y:S01]  /*0a70*/  FADD R26, -R9.reuse, R26 ;  /* 0x0000001a091a7221 */ /* 0x042fe20000000100 */
[C---:B0-----:R-:W-:Y:S01]  /*0a80*/  FADD R28, -R9.reuse, R28 ;  /* 0x0000001c091c7221 */ /* 0x041fe20000000100 */
[----:B------:R-:W0:Y:S01]  /*0a90*/  LDS R32, [R33.X4+0x1050] ;  /* 0x0010500021207984 */ /* 0x000e220000004800 */
[C---:B--2---:R-:W-:Y:S01]  /*0aa0*/  FADD R34, -R9.reuse, R34 ;  /* 0x0000002209227221 */ /* 0x044fe20000000100 */
[-C--:B------:R-:W-:Y:S01]  /*0ab0*/  FMUL R26, R26, R11.reuse ;  /* 0x0000000b1a1a7220 */ /* 0x080fe20000400000 */
[----:B------:R-:W-:Y:S01]  /*0ac0*/  FMUL R8, R8, R11 ;  /* 0x0000000b08087220 */ /* 0x000fe20000400000 */
[----:B------:R-:W1:Y:S04]  /*0ad0*/  LDS R30, [R33.X4+0x1450] ;  /* 0x00145000211e7984 */ /* 0x000e680000004800 */
[----:B-----5:R-:W2:Y:S04]  /*0ae0*/  LDS R4, [R33.X4+0x2050] ;  /* 0x0020500021047984 */ /* 0x020ea80000004800 */
[----:B------:R-:W5:Y:S04]  /*0af0*/  LDS R36, [R33.X4+0x1850] ;  /* 0x0018500021247984 */ /* 0x000f680000004800 */
[----:B---3--:R-:W3:Y:S04]  /*0b00*/  LDS R7, [R33.X4+0x1c50] ;  /* 0x001c500021077984 */ /* 0x008ee80000004800 */
[----:B------:R-:W3:Y:S01]  /*0b10*/  LDS R6, [R33.X4+0x2450] ;  /* 0x0024500021067984 */ /* 0x000ee20000004800 */
[C---:B0-----:R-:W-:Y:S01]  /*0b20*/  FADD R32, -R9.reuse, R32 ;  /* 0x0000002009207221 */ /* 0x041fe20000000100 */
[----:B-1----:R-:W-:-:S03]  /*0b30*/  FADD R30, -R9, R30 ;  /* 0x0000001e091e7221 */ /* 0x002fc60000000100 */
[-C--:B------:R-:W-:Y:S01]  /*0b40*/  FMUL R32, R32, R11.reuse ;  /* 0x0000000b20207220 */ /* 0x080fe20000400000 */
[C---:B--2---:R-:W-:Y:S01]  /*0b50*/  FADD R31, -R9.reuse, R4 ;  /* 0x00000004091f7221 */ /* 0x044fe20000000100 */
[----:B------:R-:W-:Y:S01]  /*0b60*/  LEA R4, P0, R2, c[0x0][0x160], 0x1 ;  /* 0x0000580002047a11 */ /* 0x000fe200078008ff */
[-C--:B------:R-:W-:Y:S01]  /*0b70*/  FMUL R30, R30, R11.reuse ;  /* 0x0000000b1e1e7220 */ /* 0x080fe20000400000 */
[----:B-----5:R-:W-:Y:S02]  /*0b80*/  FADD R36, -R9, R36 ;  /* 0x0000002409247221 */ /* 0x020fe40000000100 */
[----:B------:R-:W-:Y:S01]  /*0b90*/  LEA.HI.X R5, R2, c[0x0][0x164], R3, 0x1, P0 ;  /* 0x0000590002057a11 */ /* 0x000fe200000f0c03 */
[-C--:B------:R-:W-:Y:S01]  /*0ba0*/  FMUL R3, R28, R11.reuse ;  /* 0x0000000b1c037220 */ /* 0x080fe20000400000 */
[-C--:B------:R-:W-:Y:S01]  /*0bb0*/  FMUL R2, R31, R11.reuse ;  /* 0x0000000b1f027220 */ /* 0x080fe20000400000 */
[C---:B---3--:R-:W-:Y:S01]  /*0bc0*/  FADD R7, -R9.reuse, R7 ;  /* 0x0000000709077221 */ /* 0x048fe20000000100 */
[-C--:B------:R-:W-:Y:S01]  /*0bd0*/  FMUL R36, R36, R11.reuse ;  /* 0x0000000b24247220 */ /* 0x080fe20000400000 */
[----:B------:R-:W-:Y:S01]  /*0be0*/  FADD R6, -R9, R6 ;  /* 0x0000000609067221 */ /* 0x000fe20000000100 */
[-C--:B------:R-:W-:Y:S01]  /*0bf0*/  FMUL R9, R34, R11.reuse ;  /* 0x0000000b22097220 */ /* 0x080fe20000400000 */
[----:B------:R-:W-:-:S02]  /*0c00*/  FMUL R7, R7, R11 ;  /* 0x0000000b07077220 */ /* 0x000fc40000400000 */
[----:B------:R-:W-:Y:S01]  /*0c10*/  FMUL R6, R6, R11 ;  /* 0x0000000b06067220 */ /* 0x000fe20000400000 */
[----:B----4-:R-:W-:-:S05]  /*0c20*/  FFMA R26, R26, R35, R37 ;  /* 0x000000231a1a7223 */ /* 0x010fca0000000025 */
[----:B------:R-:W-:Y:S01]  /*0c30*/  F2FP.PACK_AB R26, RZ, R26 ;  /* 0x0000001aff1a723e */ /* 0x000fe200000000ff */
[----:B------:R-:W-:-:S04]  /*0c40*/  FFMA R0, R3, R21, R0 ;  /* 0x0000001503007223 */ /* 0x000fc80000000000 */
[----:B------:R-:W-:Y:S01]  /*0c50*/  STG.E.U16 [R4.64+0x200], R26 ;  /* 0x0002001a04007986 */ /* 0x000fe2000c101504 */
        /* <DEDUP_REMOVED lines=9> */
[----:B------:R-:W-:-:S05]  /*0cf0*/  F2FP.PACK_AB R17, RZ, R17 ;  /* 0x00000011ff11723e */ /* 0x000fca00000000ff */
[----:B------:R-:W-:Y:S01]  /*0d00*/  STG.E.U16 [R4.64+0xa00], R17 ;  /* 0x000a001104007986 */ /* 0x000fe2000c101504 */
[----:B------:R-:W-:Y:S01]  /*0d10*/  FFMA R14, R36, R14, R27 ;  /* 0x0000000e240e7223 */ /* 0x000fe2000000001b */
[----:B------:R-:W-:-:S04]  /*0d20*/  FFMA R7, R7, R13, R22 ;  /* 0x0000000d07077223 */ /* 0x000fc80000000016 */
[----:B------:R-:W-:Y:S01]  /*0d30*/  F2FP.PACK_AB R14, RZ, R14 ;  /* 0x0000000eff0e723e */ /* 0x000fe200000000ff */
[----:B------:R-:W-:Y:S01]  /*0d40*/  FFMA R2, R2, R12, R25 ;  /* 0x0000000c02027223 */ /* 0x000fe20000000019 */
        /* <DEDUP_REMOVED lines=12> */
        .weak           $fused_layer_norm_cast1_n_1_to_256__kernel$__cuda_sm20_rcp_rn_f32_slowpath
        .type           $fused_layer_norm_cast1_n_1_to_256__kernel$__cuda_sm20_rcp_rn_f32_slowpath,@function
        .size           $fused_layer_norm_cast1_n_1_to_256__kernel$__cuda_sm20_rcp_rn_f32_slowpath,($fused_layer_norm_cast1_n_1_to_256__kernel$__cuda_sm20_sqrt_rn_f32_slowpath - $fused_layer_norm_cast1_n_1_to_256__kernel$__cuda_sm20_rcp_rn_f32_slowpath)
$fused_layer_norm_cast1_n_1_to_256__kernel$__cuda_sm20_rcp_rn_f32_slowpath:
        /* <DEDUP_REMOVED lines=15> */
.L_x_94:
        /* <DEDUP_REMOVED lines=33> */
.L_x_96:
[----:B------:R0:W1:Y:S02]  /*1110*/  MUFU.RCP R5, R0 ;  /* 0x0000000000057308 */ /* 0x0000640000001000 */
.L_x_95:
[----:B-1----:R-:W-:Y:S02]  /*1120*/  MOV R11, R5 ;  /* 0x00000005000b7202 */ /* 0x002fe40000000f00 */
[----:B------:R-:W-:-:S04]  /*1130*/  MOV R5, 0x0 ;  /* 0x0000000000057802 */ /* 0x000fc80000000f00 */
[----:B------:R-:W-:Y:S05]  /*1140*/  RET.REL.NODEC R4 `(fused_layer_norm_cast1_n_1_to_256__kernel) ;  /* 0xffffeeb004007950 */ /* 0x000fea0003c3ffff */
        .weak           $fused_layer_norm_cast1_n_1_to_256__kernel$__cuda_sm20_sqrt_rn_f32_slowpath
        .type           $fused_layer_norm_cast1_n_1_to_256__kernel$__cuda_sm20_sqrt_rn_f32_slowpath,@function
        .size           $fused_layer_norm_cast1_n_1_to_256__kernel$__cuda_sm20_sqrt_rn_f32_slowpath,(.L_x_120 - $fused_layer_norm_cast1_n_1_to_256__kernel$__cuda_sm20_sqrt_rn_f32_slowpath)
$fused_layer_norm_cast1_n_1_to_256__kernel$__cuda_sm20_sqrt_rn_f32_slowpath:
        /* <DEDUP_REMOVED lines=20> */
.L_x_97:
[----:B------:R-:W-:Y:S02]  /*1290*/  MOV R0, R4 ;  /* 0x0000000400007202 */ /* 0x000fe40000000f00 */
[----:B------:R-:W-:Y:S02]  /*12a0*/  MOV R4, R6 ;  /* 0x0000000600047202 */ /* 0x000fe40000000f00 */
[----:B------:R-:W-:-:S04]  /*12b0*/  MOV R5, 0x0 ;  /* 0x0000000000057802 */ /* 0x000fc80000000f00 */
[----:B------:R-:W-:Y:S05]  /*12c0*/  RET.REL.NODEC R4 `(fused_layer_norm_cast1_n_1_to_256__kernel) ;  /* 0xffffed3004007950 */ /* 0x000fea0003c3ffff */
.L_x_98:
        /* <DEDUP_REMOVED lines=11> */
.L_x_120:


//--------------------- .nv.shared.fused_layer_norm_cast1_n_3713_to_4096__kernel --------------------------
	.section	.nv.shared.fused_layer_norm_cast1_n_3713_to_4096__kernel,"aw",@nobits
	.align	16
.nv.shared.fused_layer_norm_cast1_n_3713_to_4096__kernel:
	.zero		144


//--------------------- .nv.shared.fused_layer_norm_cast1_n_3585_to_3712__kernel --------------------------
	.section	.nv.shared.fused_layer_norm_cast1_n_3585_to_3712__kernel,"aw",@nobits
	.align	16
.nv.shared.fused_layer_norm_cast1_n_3585_to_3712__kernel:
	.zero		64


//--------------------- .nv.shared.fused_layer_norm_cast1_n_2817_to_3584__kernel --------------------------
	.section	.nv.shared.fused_layer_norm_cast1_n_2817_to_3584__kernel,"aw",@nobits
	.align	16
.nv.shared.fused_layer_norm_cast1_n_2817_to_3584__kernel:
	.zero		144


//--------------------- .nv.shared.fused_layer_norm_cast1_n_2689_to_2816__kernel --------------------------
	.section	.nv.shared.fused_layer_norm_cast1_n_2689_to_2816__kernel,"aw",@nobits
	.align	16
.nv.shared.fused_layer_norm_cast1_n_2689_to_2816__kernel:
	.zero		64


//--------------------- .nv.shared.fused_layer_norm_cast1_n_2305_to_2688__kernel --------------------------
	.section	.nv.shared.fused_layer_norm_cast1_n_2305_to_2688__kernel,"aw",@nobits
	.align	16
.nv.shared.fused_layer_norm_cast1_n_2305_to_2688__kernel:
	.zero		96


//--------------------- .nv.shared.fused_layer_norm_cast1_n_2177_to_2304__kernel --------------------------
	.section	.nv.shared.fused_layer_norm_cast1_n_2177_to_2304__kernel,"aw",@nobits
	.align	16
.nv.shared.fused_layer_norm_cast1_n_2177_to_2304__kernel:
	.zero		144


//--------------------- .nv.shared.fused_layer_norm_cast1_n_2049_to_2176__kernel --------------------------
	.section	.nv.shared.fused_layer_norm_cast1_n_2049_to_2176__kernel,"aw",@nobits
	.align	16
.nv.shared.fused_layer_norm_cast1_n_2049_to_2176__kernel:
	.zero		64


//--------------------- .nv.shared.fused_layer_norm_cast1_n_1281_to_2048__kernel --------------------------
	.section	.nv.shared.fused_layer_norm_cast1_n_1281_to_2048__kernel,"aw",@nobits
	.align	16
.nv.shared.fused_layer_norm_cast1_n_1281_to_2048__kernel:
	.zero		144


//--------------------- .nv.shared.fused_layer_norm_cast1_n_385_to_1280__kernel --------------------------
	.section	.nv.shared.fused_layer_norm_cast1_n_385_to_1280__kernel,"aw",@nobits
	.align	16
.nv.shared.fused_layer_norm_cast1_n_385_to_1280__kernel:
	.zero		96


//--------------------- .nv.shared.fused_layer_norm_cast1_n_257_to_384__kernel --------------------------
	.section	.nv.shared.fused_layer_norm_cast1_n_257_to_384__kernel,"aw",@nobits
	.align	16
.nv.shared.fused_layer_norm_cast1_n_257_to_384__kernel:
	.zero		48


//--------------------- .nv.shared.fused_layer_norm_cast1_n_1_to_256__kernel --------------------------
	.section	.nv.shared.fused_layer_norm_cast1_n_1_to_256__kernel,"aw",@nobits
	.align	16
.nv.shared.fused_layer_norm_cast1_n_1_to_256__kernel:
	.zero		80
